//
// Generated by NVIDIA NVVM Compiler
//
// Compiler Build ID: CL-36424714
// Cuda compilation tools, release 13.0, V13.0.88
// Based on NVVM 20.0.0
//

.version 9.0
.target sm_100
.address_size 64

	// .globl	_Z36dynamicLabelPropagationKernelUnifiedPiPKiS1_S1_S_S_iiiiii
.const .align 8 .b8 d_partition_info[512];
.extern .shared .align 16 .b8 label_scores[];

.visible .entry _Z36dynamicLabelPropagationKernelUnifiedPiPKiS1_S1_S_S_iiiiii(
	.param .u64 .ptr .align 1 _Z36dynamicLabelPropagationKernelUnifiedPiPKiS1_S1_S_S_iiiiii_param_0,
	.param .u64 .ptr .align 1 _Z36dynamicLabelPropagationKernelUnifiedPiPKiS1_S1_S_S_iiiiii_param_1,
	.param .u64 .ptr .align 1 _Z36dynamicLabelPropagationKernelUnifiedPiPKiS1_S1_S_S_iiiiii_param_2,
	.param .u64 .ptr .align 1 _Z36dynamicLabelPropagationKernelUnifiedPiPKiS1_S1_S_S_iiiiii_param_3,
	.param .u64 .ptr .align 1 _Z36dynamicLabelPropagationKernelUnifiedPiPKiS1_S1_S_S_iiiiii_param_4,
	.param .u64 .ptr .align 1 _Z36dynamicLabelPropagationKernelUnifiedPiPKiS1_S1_S_S_iiiiii_param_5,
	.param .u32 _Z36dynamicLabelPropagationKernelUnifiedPiPKiS1_S1_S_S_iiiiii_param_6,
	.param .u32 _Z36dynamicLabelPropagationKernelUnifiedPiPKiS1_S1_S_S_iiiiii_param_7,
	.param .u32 _Z36dynamicLabelPropagationKernelUnifiedPiPKiS1_S1_S_S_iiiiii_param_8,
	.param .u32 _Z36dynamicLabelPropagationKernelUnifiedPiPKiS1_S1_S_S_iiiiii_param_9,
	.param .u32 _Z36dynamicLabelPropagationKernelUnifiedPiPKiS1_S1_S_S_iiiiii_param_10,
	.param .u32 _Z36dynamicLabelPropagationKernelUnifiedPiPKiS1_S1_S_S_iiiiii_param_11
)
{
	.reg .pred 	%p<59>;
	.reg .b32 	%r<154>;
	.reg .b64 	%rd<29>;
	.reg .b64 	%fd<73>;

	ld.param.u64 	%rd10, [_Z36dynamicLabelPropagationKernelUnifiedPiPKiS1_S1_S_S_iiiiii_param_0];
	ld.param.u64 	%rd5, [_Z36dynamicLabelPropagationKernelUnifiedPiPKiS1_S1_S_S_iiiiii_param_1];
	ld.param.u64 	%rd6, [_Z36dynamicLabelPropagationKernelUnifiedPiPKiS1_S1_S_S_iiiiii_param_2];
	ld.param.u64 	%rd7, [_Z36dynamicLabelPropagationKernelUnifiedPiPKiS1_S1_S_S_iiiiii_param_3];
	ld.param.u64 	%rd8, [_Z36dynamicLabelPropagationKernelUnifiedPiPKiS1_S1_S_S_iiiiii_param_4];
	ld.param.u64 	%rd9, [_Z36dynamicLabelPropagationKernelUnifiedPiPKiS1_S1_S_S_iiiiii_param_5];
	ld.param.u32 	%r55, [_Z36dynamicLabelPropagationKernelUnifiedPiPKiS1_S1_S_S_iiiiii_param_6];
	ld.param.u32 	%r51, [_Z36dynamicLabelPropagationKernelUnifiedPiPKiS1_S1_S_S_iiiiii_param_7];
	ld.param.u32 	%r52, [_Z36dynamicLabelPropagationKernelUnifiedPiPKiS1_S1_S_S_iiiiii_param_9];
	ld.param.u32 	%r53, [_Z36dynamicLabelPropagationKernelUnifiedPiPKiS1_S1_S_S_iiiiii_param_10];
	ld.param.u32 	%r54, [_Z36dynamicLabelPropagationKernelUnifiedPiPKiS1_S1_S_S_iiiiii_param_11];
	cvta.to.global.u64 	%rd1, %rd10;
	mov.u32 	%r56, %ctaid.x;
	mov.u32 	%r1, %ntid.x;
	mov.u32 	%r133, %tid.x;
	mad.lo.s32 	%r3, %r56, %r1, %r133;
	setp.ge.s32 	%p2, %r3, %r55;
	@%p2 bra 	$L__BB0_26;
	cvta.to.global.u64 	%rd11, %rd7;
	mul.wide.s32 	%rd12, %r3, 4;
	add.s64 	%rd13, %rd11, %rd12;
	ld.global.u32 	%r4, [%rd13];
	setp.lt.s32 	%p3, %r4, 0;
	setp.ge.s32 	%p4, %r4, %r52;
	or.pred  	%p5, %p3, %p4;
	@%p5 bra 	$L__BB0_26;
	mul.wide.u32 	%rd14, %r4, 4;
	add.s64 	%rd2, %rd1, %rd14;
	ld.global.u32 	%r5, [%rd2];
	setp.ge.s32 	%p6, %r4, %r53;
	setp.lt.s32 	%p7, %r4, %r54;
	and.pred  	%p1, %p6, %p7;
	setp.ge.s32 	%p8, %r133, %r51;
	@%p8 bra 	$L__BB0_5;
	mov.u32 	%r58, label_scores;
$L__BB0_4:
	shl.b32 	%r57, %r133, 3;
	add.s32 	%r59, %r58, %r57;
	mov.b64 	%rd15, 0;
	st.shared.u64 	[%r59], %rd15;
	add.s32 	%r133, %r133, %r1;
	setp.lt.s32 	%p9, %r133, %r51;
	@%p9 bra 	$L__BB0_4;
$L__BB0_5:
	bar.sync 	0;
	cvta.to.global.u64 	%rd16, %rd5;
	add.s64 	%rd3, %rd16, %rd14;
	ld.global.u32 	%r135, [%rd3];
	ld.global.u32 	%r134, [%rd3+4];
	setp.ge.s32 	%p10, %r135, %r134;
	@%p10 bra 	$L__BB0_11;
	cvta.to.global.u64 	%rd4, %rd6;
	mov.u64 	%rd23, d_partition_info;
$L__BB0_7:
	mul.wide.s32 	%rd18, %r135, 4;
	add.s64 	%rd19, %rd4, %rd18;
	ld.global.u32 	%r12, [%rd19];
	setp.lt.s32 	%p11, %r12, 0;
	setp.ge.s32 	%p12, %r12, %r52;
	or.pred  	%p13, %p11, %p12;
	@%p13 bra 	$L__BB0_10;
	mul.wide.u32 	%rd20, %r12, 4;
	add.s64 	%rd21, %rd1, %rd20;
	ld.global.u32 	%r13, [%rd21];
	setp.lt.s32 	%p14, %r13, 0;
	setp.ge.s32 	%p15, %r13, %r51;
	or.pred  	%p16, %p14, %p15;
	@%p16 bra 	$L__BB0_10;
	mul.wide.u32 	%rd22, %r13, 32;
	add.s64 	%rd24, %rd23, %rd22;
	ld.const.f64 	%fd11, [%rd24+24];
	add.f64 	%fd12, %fd11, 0d3FF0000000000000;
	shl.b32 	%r60, %r13, 3;
	mov.u32 	%r61, label_scores;
	add.s32 	%r62, %r61, %r60;
	atom.shared.add.f64 	%fd13, [%r62], %fd12;
	ld.global.u32 	%r134, [%rd3+4];
$L__BB0_10:
	add.s32 	%r135, %r135, 1;
	setp.lt.s32 	%p17, %r135, %r134;
	@%p17 bra 	$L__BB0_7;
$L__BB0_11:
	bar.sync 	0;
	setp.lt.s32 	%p18, %r51, 1;
	mov.u32 	%r153, %r5;
	@%p18 bra 	$L__BB0_24;
	shl.b32 	%r65, %r5, 3;
	mov.u32 	%r66, label_scores;
	add.s32 	%r67, %r66, %r65;
	ld.shared.f64 	%fd69, [%r67];
	and.b32  	%r17, %r51, 15;
	setp.lt.u32 	%p19, %r51, 16;
	mov.b32 	%r144, 0;
	mov.u32 	%r153, %r5;
	@%p19 bra 	$L__BB0_15;
	add.s32 	%r137, %r66, 64;
	and.b32  	%r144, %r51, 2147483632;
	mov.b32 	%r138, 0;
	mov.u32 	%r153, %r5;
$L__BB0_14:
	.pragma "nounroll";
	ld.shared.v2.f64 	{%fd14, %fd15}, [%r137+-64];
	setp.gt.f64 	%p20, %fd14, %fd69;
	selp.b32 	%r71, %r138, %r153, %p20;
	selp.f64 	%fd16, %fd14, %fd69, %p20;
	setp.gt.f64 	%p21, %fd15, %fd16;
	add.s32 	%r72, %r138, 1;
	selp.b32 	%r73, %r72, %r71, %p21;
	selp.f64 	%fd17, %fd15, %fd16, %p21;
	ld.shared.v2.f64 	{%fd18, %fd19}, [%r137+-48];
	setp.gt.f64 	%p22, %fd18, %fd17;
	add.s32 	%r74, %r138, 2;
	selp.b32 	%r75, %r74, %r73, %p22;
	selp.f64 	%fd20, %fd18, %fd17, %p22;
	setp.gt.f64 	%p23, %fd19, %fd20;
	add.s32 	%r76, %r138, 3;
	selp.b32 	%r77, %r76, %r75, %p23;
	selp.f64 	%fd21, %fd19, %fd20, %p23;
	ld.shared.v2.f64 	{%fd22, %fd23}, [%r137+-32];
	setp.gt.f64 	%p24, %fd22, %fd21;
	add.s32 	%r78, %r138, 4;
	selp.b32 	%r79, %r78, %r77, %p24;
	selp.f64 	%fd24, %fd22, %fd21, %p24;
	setp.gt.f64 	%p25, %fd23, %fd24;
	add.s32 	%r80, %r138, 5;
	selp.b32 	%r81, %r80, %r79, %p25;
	selp.f64 	%fd25, %fd23, %fd24, %p25;
	ld.shared.v2.f64 	{%fd26, %fd27}, [%r137+-16];
	setp.gt.f64 	%p26, %fd26, %fd25;
	add.s32 	%r82, %r138, 6;
	selp.b32 	%r83, %r82, %r81, %p26;
	selp.f64 	%fd28, %fd26, %fd25, %p26;
	setp.gt.f64 	%p27, %fd27, %fd28;
	add.s32 	%r84, %r138, 7;
	selp.b32 	%r85, %r84, %r83, %p27;
	selp.f64 	%fd29, %fd27, %fd28, %p27;
	ld.shared.v2.f64 	{%fd30, %fd31}, [%r137];
	setp.gt.f64 	%p28, %fd30, %fd29;
	add.s32 	%r86, %r138, 8;
	selp.b32 	%r87, %r86, %r85, %p28;
	selp.f64 	%fd32, %fd30, %fd29, %p28;
	setp.gt.f64 	%p29, %fd31, %fd32;
	add.s32 	%r88, %r138, 9;
	selp.b32 	%r89, %r88, %r87, %p29;
	selp.f64 	%fd33, %fd31, %fd32, %p29;
	ld.shared.v2.f64 	{%fd34, %fd35}, [%r137+16];
	setp.gt.f64 	%p30, %fd34, %fd33;
	add.s32 	%r90, %r138, 10;
	selp.b32 	%r91, %r90, %r89, %p30;
	selp.f64 	%fd36, %fd34, %fd33, %p30;
	setp.gt.f64 	%p31, %fd35, %fd36;
	add.s32 	%r92, %r138, 11;
	selp.b32 	%r93, %r92, %r91, %p31;
	selp.f64 	%fd37, %fd35, %fd36, %p31;
	ld.shared.v2.f64 	{%fd38, %fd39}, [%r137+32];
	setp.gt.f64 	%p32, %fd38, %fd37;
	add.s32 	%r94, %r138, 12;
	selp.b32 	%r95, %r94, %r93, %p32;
	selp.f64 	%fd40, %fd38, %fd37, %p32;
	setp.gt.f64 	%p33, %fd39, %fd40;
	add.s32 	%r96, %r138, 13;
	selp.b32 	%r97, %r96, %r95, %p33;
	selp.f64 	%fd41, %fd39, %fd40, %p33;
	ld.shared.v2.f64 	{%fd42, %fd43}, [%r137+48];
	setp.gt.f64 	%p34, %fd42, %fd41;
	add.s32 	%r98, %r138, 14;
	selp.b32 	%r99, %r98, %r97, %p34;
	selp.f64 	%fd44, %fd42, %fd41, %p34;
	setp.gt.f64 	%p35, %fd43, %fd44;
	add.s32 	%r100, %r138, 15;
	selp.b32 	%r153, %r100, %r99, %p35;
	selp.f64 	%fd69, %fd43, %fd44, %p35;
	add.s32 	%r137, %r137, 128;
	add.s32 	%r138, %r138, 16;
	setp.ne.s32 	%p36, %r138, %r144;
	@%p36 bra 	$L__BB0_14;
$L__BB0_15:
	setp.eq.s32 	%p37, %r17, 0;
	@%p37 bra 	$L__BB0_24;
	and.b32  	%r28, %r51, 7;
	setp.lt.u32 	%p38, %r17, 8;
	@%p38 bra 	$L__BB0_18;
	shl.b32 	%r102, %r144, 3;
	add.s32 	%r104, %r66, %r102;
	ld.shared.f64 	%fd45, [%r104];
	setp.gt.f64 	%p39, %fd45, %fd69;
	selp.b32 	%r105, %r144, %r153, %p39;
	selp.f64 	%fd46, %fd45, %fd69, %p39;
	add.s32 	%r106, %r144, 1;
	ld.shared.f64 	%fd47, [%r104+8];
	setp.gt.f64 	%p40, %fd47, %fd46;
	selp.b32 	%r107, %r106, %r105, %p40;
	selp.f64 	%fd48, %fd47, %fd46, %p40;
	add.s32 	%r108, %r144, 2;
	ld.shared.f64 	%fd49, [%r104+16];
	setp.gt.f64 	%p41, %fd49, %fd48;
	selp.b32 	%r109, %r108, %r107, %p41;
	selp.f64 	%fd50, %fd49, %fd48, %p41;
	add.s32 	%r110, %r144, 3;
	ld.shared.f64 	%fd51, [%r104+24];
	setp.gt.f64 	%p42, %fd51, %fd50;
	selp.b32 	%r111, %r110, %r109, %p42;
	selp.f64 	%fd52, %fd51, %fd50, %p42;
	add.s32 	%r112, %r144, 4;
	ld.shared.f64 	%fd53, [%r104+32];
	setp.gt.f64 	%p43, %fd53, %fd52;
	selp.b32 	%r113, %r112, %r111, %p43;
	selp.f64 	%fd54, %fd53, %fd52, %p43;
	add.s32 	%r114, %r144, 5;
	ld.shared.f64 	%fd55, [%r104+40];
	setp.gt.f64 	%p44, %fd55, %fd54;
	selp.b32 	%r115, %r114, %r113, %p44;
	selp.f64 	%fd56, %fd55, %fd54, %p44;
	add.s32 	%r116, %r144, 6;
	ld.shared.f64 	%fd57, [%r104+48];
	setp.gt.f64 	%p45, %fd57, %fd56;
	selp.b32 	%r117, %r116, %r115, %p45;
	selp.f64 	%fd58, %fd57, %fd56, %p45;
	add.s32 	%r118, %r144, 7;
	ld.shared.f64 	%fd59, [%r104+56];
	setp.gt.f64 	%p46, %fd59, %fd58;
	selp.b32 	%r153, %r118, %r117, %p46;
	selp.f64 	%fd69, %fd59, %fd58, %p46;
	add.s32 	%r144, %r144, 8;
$L__BB0_18:
	setp.eq.s32 	%p47, %r28, 0;
	@%p47 bra 	$L__BB0_24;
	and.b32  	%r34, %r51, 3;
	setp.lt.u32 	%p48, %r28, 4;
	@%p48 bra 	$L__BB0_21;
	shl.b32 	%r120, %r144, 3;
	add.s32 	%r122, %r66, %r120;
	ld.shared.f64 	%fd60, [%r122];
	setp.gt.f64 	%p49, %fd60, %fd69;
	selp.b32 	%r123, %r144, %r153, %p49;
	selp.f64 	%fd61, %fd60, %fd69, %p49;
	add.s32 	%r124, %r144, 1;
	ld.shared.f64 	%fd62, [%r122+8];
	setp.gt.f64 	%p50, %fd62, %fd61;
	selp.b32 	%r125, %r124, %r123, %p50;
	selp.f64 	%fd63, %fd62, %fd61, %p50;
	add.s32 	%r126, %r144, 2;
	ld.shared.f64 	%fd64, [%r122+16];
	setp.gt.f64 	%p51, %fd64, %fd63;
	selp.b32 	%r127, %r126, %r125, %p51;
	selp.f64 	%fd65, %fd64, %fd63, %p51;
	add.s32 	%r128, %r144, 3;
	ld.shared.f64 	%fd66, [%r122+24];
	setp.gt.f64 	%p52, %fd66, %fd65;
	selp.b32 	%r153, %r128, %r127, %p52;
	selp.f64 	%fd69, %fd66, %fd65, %p52;
	add.s32 	%r144, %r144, 4;
$L__BB0_21:
	setp.eq.s32 	%p53, %r34, 0;
	@%p53 bra 	$L__BB0_24;
	shl.b32 	%r129, %r144, 3;
	add.s32 	%r150, %r66, %r129;
	neg.s32 	%r149, %r34;
$L__BB0_23:
	.pragma "nounroll";
	ld.shared.f64 	%fd67, [%r150];
	setp.gt.f64 	%p54, %fd67, %fd69;
	selp.b32 	%r153, %r144, %r153, %p54;
	selp.f64 	%fd69, %fd67, %fd69, %p54;
	add.s32 	%r144, %r144, 1;
	add.s32 	%r150, %r150, 8;
	add.s32 	%r149, %r149, 1;
	setp.ne.s32 	%p55, %r149, 0;
	@%p55 bra 	$L__BB0_23;
$L__BB0_24:
	setp.eq.s32 	%p56, %r153, %r5;
	not.pred 	%p57, %p1;
	or.pred  	%p58, %p57, %p56;
	@%p58 bra 	$L__BB0_26;
	st.global.u32 	[%rd2], %r153;
	cvta.to.global.u64 	%rd25, %rd9;
	add.s64 	%rd27, %rd25, %rd14;
	mov.b32 	%r131, 1;
	st.global.u32 	[%rd27], %r131;
	cvta.to.global.u64 	%rd28, %rd8;
	atom.global.add.u32 	%r132, [%rd28], 1;
$L__BB0_26:
	ret;

}
	// .globl	_Z29dynamicLabelPropagationKernelPiPKiS1_S1_S_S_iii
.visible .entry _Z29dynamicLabelPropagationKernelPiPKiS1_S1_S_S_iii(
	.param .u64 .ptr .align 1 _Z29dynamicLabelPropagationKernelPiPKiS1_S1_S_S_iii_param_0,
	.param .u64 .ptr .align 1 _Z29dynamicLabelPropagationKernelPiPKiS1_S1_S_S_iii_param_1,
	.param .u64 .ptr .align 1 _Z29dynamicLabelPropagationKernelPiPKiS1_S1_S_S_iii_param_2,
	.param .u64 .ptr .align 1 _Z29dynamicLabelPropagationKernelPiPKiS1_S1_S_S_iii_param_3,
	.param .u64 .ptr .align 1 _Z29dynamicLabelPropagationKernelPiPKiS1_S1_S_S_iii_param_4,
	.param .u64 .ptr .align 1 _Z29dynamicLabelPropagationKernelPiPKiS1_S1_S_S_iii_param_5,
	.param .u32 _Z29dynamicLabelPropagationKernelPiPKiS1_S1_S_S_iii_param_6,
	.param .u32 _Z29dynamicLabelPropagationKernelPiPKiS1_S1_S_S_iii_param_7,
	.param .u32 _Z29dynamicLabelPropagationKernelPiPKiS1_S1_S_S_iii_param_8
)
{
	.reg .pred 	%p<49>;
	.reg .b32 	%r<152>;
	.reg .b64 	%rd<29>;
	.reg .b64 	%fd<73>;

	ld.param.u64 	%rd10, [_Z29dynamicLabelPropagationKernelPiPKiS1_S1_S_S_iii_param_0];
	ld.param.u64 	%rd5, [_Z29dynamicLabelPropagationKernelPiPKiS1_S1_S_S_iii_param_1];
	ld.param.u64 	%rd6, [_Z29dynamicLabelPropagationKernelPiPKiS1_S1_S_S_iii_param_2];
	ld.param.u64 	%rd7, [_Z29dynamicLabelPropagationKernelPiPKiS1_S1_S_S_iii_param_3];
	ld.param.u64 	%rd8, [_Z29dynamicLabelPropagationKernelPiPKiS1_S1_S_S_iii_param_4];
	ld.param.u64 	%rd9, [_Z29dynamicLabelPropagationKernelPiPKiS1_S1_S_S_iii_param_5];
	ld.param.u32 	%r51, [_Z29dynamicLabelPropagationKernelPiPKiS1_S1_S_S_iii_param_6];
	ld.param.u32 	%r49, [_Z29dynamicLabelPropagationKernelPiPKiS1_S1_S_S_iii_param_7];
	ld.param.u32 	%r50, [_Z29dynamicLabelPropagationKernelPiPKiS1_S1_S_S_iii_param_8];
	cvta.to.global.u64 	%rd1, %rd10;
	mov.u32 	%r52, %ctaid.x;
	mov.u32 	%r1, %ntid.x;
	mov.u32 	%r131, %tid.x;
	mad.lo.s32 	%r3, %r52, %r1, %r131;
	setp.ge.s32 	%p1, %r3, %r51;
	@%p1 bra 	$L__BB1_25;
	cvta.to.global.u64 	%rd11, %rd7;
	mul.wide.s32 	%rd12, %r3, 4;
	add.s64 	%rd13, %rd11, %rd12;
	ld.global.u32 	%r4, [%rd13];
	mul.wide.s32 	%rd14, %r4, 4;
	add.s64 	%rd2, %rd1, %rd14;
	ld.global.u32 	%r53, [%rd2];
	setp.ne.s32 	%p2, %r53, %r50;
	@%p2 bra 	$L__BB1_25;
	setp.ge.s32 	%p3, %r131, %r49;
	@%p3 bra 	$L__BB1_5;
	mov.u32 	%r55, label_scores;
$L__BB1_4:
	shl.b32 	%r54, %r131, 3;
	add.s32 	%r56, %r55, %r54;
	mov.b64 	%rd15, 0;
	st.shared.u64 	[%r56], %rd15;
	add.s32 	%r131, %r131, %r1;
	setp.lt.s32 	%p4, %r131, %r49;
	@%p4 bra 	$L__BB1_4;
$L__BB1_5:
	bar.sync 	0;
	cvta.to.global.u64 	%rd16, %rd5;
	add.s64 	%rd3, %rd16, %rd14;
	ld.global.u32 	%r133, [%rd3];
	ld.global.u32 	%r134, [%rd3+4];
	setp.ge.s32 	%p5, %r133, %r134;
	@%p5 bra 	$L__BB1_10;
	cvta.to.global.u64 	%rd4, %rd6;
	mov.u64 	%rd23, d_partition_info;
$L__BB1_7:
	mul.wide.s32 	%rd18, %r133, 4;
	add.s64 	%rd19, %rd4, %rd18;
	ld.global.u32 	%r57, [%rd19];
	mul.wide.s32 	%rd20, %r57, 4;
	add.s64 	%rd21, %rd1, %rd20;
	ld.global.u32 	%r11, [%rd21];
	setp.lt.s32 	%p6, %r11, 0;
	setp.ge.s32 	%p7, %r11, %r49;
	or.pred  	%p8, %p6, %p7;
	@%p8 bra 	$L__BB1_9;
	mul.wide.u32 	%rd22, %r11, 32;
	add.s64 	%rd24, %rd23, %rd22;
	ld.const.f64 	%fd11, [%rd24+24];
	add.f64 	%fd12, %fd11, 0d3FF0000000000000;
	shl.b32 	%r58, %r11, 3;
	mov.u32 	%r59, label_scores;
	add.s32 	%r60, %r59, %r58;
	atom.shared.add.f64 	%fd13, [%r60], %fd12;
	ld.global.u32 	%r134, [%rd3+4];
$L__BB1_9:
	add.s32 	%r133, %r133, 1;
	setp.lt.s32 	%p9, %r133, %r134;
	@%p9 bra 	$L__BB1_7;
$L__BB1_10:
	bar.sync 	0;
	setp.lt.s32 	%p10, %r49, 1;
	mov.u32 	%r151, %r50;
	@%p10 bra 	$L__BB1_23;
	shl.b32 	%r63, %r50, 3;
	mov.u32 	%r64, label_scores;
	add.s32 	%r65, %r64, %r63;
	ld.shared.f64 	%fd69, [%r65];
	and.b32  	%r15, %r49, 15;
	setp.lt.u32 	%p11, %r49, 16;
	mov.b32 	%r142, 0;
	mov.u32 	%r151, %r50;
	@%p11 bra 	$L__BB1_14;
	add.s32 	%r135, %r64, 64;
	and.b32  	%r142, %r49, 2147483632;
	mov.b32 	%r136, 0;
	mov.u32 	%r151, %r50;
$L__BB1_13:
	.pragma "nounroll";
	ld.shared.v2.f64 	{%fd14, %fd15}, [%r135+-64];
	setp.gt.f64 	%p12, %fd14, %fd69;
	selp.b32 	%r69, %r136, %r151, %p12;
	selp.f64 	%fd16, %fd14, %fd69, %p12;
	setp.gt.f64 	%p13, %fd15, %fd16;
	add.s32 	%r70, %r136, 1;
	selp.b32 	%r71, %r70, %r69, %p13;
	selp.f64 	%fd17, %fd15, %fd16, %p13;
	ld.shared.v2.f64 	{%fd18, %fd19}, [%r135+-48];
	setp.gt.f64 	%p14, %fd18, %fd17;
	add.s32 	%r72, %r136, 2;
	selp.b32 	%r73, %r72, %r71, %p14;
	selp.f64 	%fd20, %fd18, %fd17, %p14;
	setp.gt.f64 	%p15, %fd19, %fd20;
	add.s32 	%r74, %r136, 3;
	selp.b32 	%r75, %r74, %r73, %p15;
	selp.f64 	%fd21, %fd19, %fd20, %p15;
	ld.shared.v2.f64 	{%fd22, %fd23}, [%r135+-32];
	setp.gt.f64 	%p16, %fd22, %fd21;
	add.s32 	%r76, %r136, 4;
	selp.b32 	%r77, %r76, %r75, %p16;
	selp.f64 	%fd24, %fd22, %fd21, %p16;
	setp.gt.f64 	%p17, %fd23, %fd24;
	add.s32 	%r78, %r136, 5;
	selp.b32 	%r79, %r78, %r77, %p17;
	selp.f64 	%fd25, %fd23, %fd24, %p17;
	ld.shared.v2.f64 	{%fd26, %fd27}, [%r135+-16];
	setp.gt.f64 	%p18, %fd26, %fd25;
	add.s32 	%r80, %r136, 6;
	selp.b32 	%r81, %r80, %r79, %p18;
	selp.f64 	%fd28, %fd26, %fd25, %p18;
	setp.gt.f64 	%p19, %fd27, %fd28;
	add.s32 	%r82, %r136, 7;
	selp.b32 	%r83, %r82, %r81, %p19;
	selp.f64 	%fd29, %fd27, %fd28, %p19;
	ld.shared.v2.f64 	{%fd30, %fd31}, [%r135];
	setp.gt.f64 	%p20, %fd30, %fd29;
	add.s32 	%r84, %r136, 8;
	selp.b32 	%r85, %r84, %r83, %p20;
	selp.f64 	%fd32, %fd30, %fd29, %p20;
	setp.gt.f64 	%p21, %fd31, %fd32;
	add.s32 	%r86, %r136, 9;
	selp.b32 	%r87, %r86, %r85, %p21;
	selp.f64 	%fd33, %fd31, %fd32, %p21;
	ld.shared.v2.f64 	{%fd34, %fd35}, [%r135+16];
	setp.gt.f64 	%p22, %fd34, %fd33;
	add.s32 	%r88, %r136, 10;
	selp.b32 	%r89, %r88, %r87, %p22;
	selp.f64 	%fd36, %fd34, %fd33, %p22;
	setp.gt.f64 	%p23, %fd35, %fd36;
	add.s32 	%r90, %r136, 11;
	selp.b32 	%r91, %r90, %r89, %p23;
	selp.f64 	%fd37, %fd35, %fd36, %p23;
	ld.shared.v2.f64 	{%fd38, %fd39}, [%r135+32];
	setp.gt.f64 	%p24, %fd38, %fd37;
	add.s32 	%r92, %r136, 12;
	selp.b32 	%r93, %r92, %r91, %p24;
	selp.f64 	%fd40, %fd38, %fd37, %p24;
	setp.gt.f64 	%p25, %fd39, %fd40;
	add.s32 	%r94, %r136, 13;
	selp.b32 	%r95, %r94, %r93, %p25;
	selp.f64 	%fd41, %fd39, %fd40, %p25;
	ld.shared.v2.f64 	{%fd42, %fd43}, [%r135+48];
	setp.gt.f64 	%p26, %fd42, %fd41;
	add.s32 	%r96, %r136, 14;
	selp.b32 	%r97, %r96, %r95, %p26;
	selp.f64 	%fd44, %fd42, %fd41, %p26;
	setp.gt.f64 	%p27, %fd43, %fd44;
	add.s32 	%r98, %r136, 15;
	selp.b32 	%r151, %r98, %r97, %p27;
	selp.f64 	%fd69, %fd43, %fd44, %p27;
	add.s32 	%r135, %r135, 128;
	add.s32 	%r136, %r136, 16;
	setp.ne.s32 	%p28, %r136, %r142;
	@%p28 bra 	$L__BB1_13;
$L__BB1_14:
	setp.eq.s32 	%p29, %r15, 0;
	@%p29 bra 	$L__BB1_23;
	and.b32  	%r26, %r49, 7;
	setp.lt.u32 	%p30, %r15, 8;
	@%p30 bra 	$L__BB1_17;
	shl.b32 	%r100, %r142, 3;
	add.s32 	%r102, %r64, %r100;
	ld.shared.f64 	%fd45, [%r102];
	setp.gt.f64 	%p31, %fd45, %fd69;
	selp.b32 	%r103, %r142, %r151, %p31;
	selp.f64 	%fd46, %fd45, %fd69, %p31;
	add.s32 	%r104, %r142, 1;
	ld.shared.f64 	%fd47, [%r102+8];
	setp.gt.f64 	%p32, %fd47, %fd46;
	selp.b32 	%r105, %r104, %r103, %p32;
	selp.f64 	%fd48, %fd47, %fd46, %p32;
	add.s32 	%r106, %r142, 2;
	ld.shared.f64 	%fd49, [%r102+16];
	setp.gt.f64 	%p33, %fd49, %fd48;
	selp.b32 	%r107, %r106, %r105, %p33;
	selp.f64 	%fd50, %fd49, %fd48, %p33;
	add.s32 	%r108, %r142, 3;
	ld.shared.f64 	%fd51, [%r102+24];
	setp.gt.f64 	%p34, %fd51, %fd50;
	selp.b32 	%r109, %r108, %r107, %p34;
	selp.f64 	%fd52, %fd51, %fd50, %p34;
	add.s32 	%r110, %r142, 4;
	ld.shared.f64 	%fd53, [%r102+32];
	setp.gt.f64 	%p35, %fd53, %fd52;
	selp.b32 	%r111, %r110, %r109, %p35;
	selp.f64 	%fd54, %fd53, %fd52, %p35;
	add.s32 	%r112, %r142, 5;
	ld.shared.f64 	%fd55, [%r102+40];
	setp.gt.f64 	%p36, %fd55, %fd54;
	selp.b32 	%r113, %r112, %r111, %p36;
	selp.f64 	%fd56, %fd55, %fd54, %p36;
	add.s32 	%r114, %r142, 6;
	ld.shared.f64 	%fd57, [%r102+48];
	setp.gt.f64 	%p37, %fd57, %fd56;
	selp.b32 	%r115, %r114, %r113, %p37;
	selp.f64 	%fd58, %fd57, %fd56, %p37;
	add.s32 	%r116, %r142, 7;
	ld.shared.f64 	%fd59, [%r102+56];
	setp.gt.f64 	%p38, %fd59, %fd58;
	selp.b32 	%r151, %r116, %r115, %p38;
	selp.f64 	%fd69, %fd59, %fd58, %p38;
	add.s32 	%r142, %r142, 8;
$L__BB1_17:
	setp.eq.s32 	%p39, %r26, 0;
	@%p39 bra 	$L__BB1_23;
	and.b32  	%r32, %r49, 3;
	setp.lt.u32 	%p40, %r26, 4;
	@%p40 bra 	$L__BB1_20;
	shl.b32 	%r118, %r142, 3;
	add.s32 	%r120, %r64, %r118;
	ld.shared.f64 	%fd60, [%r120];
	setp.gt.f64 	%p41, %fd60, %fd69;
	selp.b32 	%r121, %r142, %r151, %p41;
	selp.f64 	%fd61, %fd60, %fd69, %p41;
	add.s32 	%r122, %r142, 1;
	ld.shared.f64 	%fd62, [%r120+8];
	setp.gt.f64 	%p42, %fd62, %fd61;
	selp.b32 	%r123, %r122, %r121, %p42;
	selp.f64 	%fd63, %fd62, %fd61, %p42;
	add.s32 	%r124, %r142, 2;
	ld.shared.f64 	%fd64, [%r120+16];
	setp.gt.f64 	%p43, %fd64, %fd63;
	selp.b32 	%r125, %r124, %r123, %p43;
	selp.f64 	%fd65, %fd64, %fd63, %p43;
	add.s32 	%r126, %r142, 3;
	ld.shared.f64 	%fd66, [%r120+24];
	setp.gt.f64 	%p44, %fd66, %fd65;
	selp.b32 	%r151, %r126, %r125, %p44;
	selp.f64 	%fd69, %fd66, %fd65, %p44;
	add.s32 	%r142, %r142, 4;
$L__BB1_20:
	setp.eq.s32 	%p45, %r32, 0;
	@%p45 bra 	$L__BB1_23;
	shl.b32 	%r127, %r142, 3;
	add.s32 	%r148, %r64, %r127;
	neg.s32 	%r147, %r32;
$L__BB1_22:
	.pragma "nounroll";
	ld.shared.f64 	%fd67, [%r148];
	setp.gt.f64 	%p46, %fd67, %fd69;
	selp.b32 	%r151, %r142, %r151, %p46;
	selp.f64 	%fd69, %fd67, %fd69, %p46;
	add.s32 	%r142, %r142, 1;
	add.s32 	%r148, %r148, 8;
	add.s32 	%r147, %r147, 1;
	setp.ne.s32 	%p47, %r147, 0;
	@%p47 bra 	$L__BB1_22;
$L__BB1_23:
	setp.eq.s32 	%p48, %r151, %r50;
	@%p48 bra 	$L__BB1_25;
	st.global.u32 	[%rd2], %r151;
	cvta.to.global.u64 	%rd25, %rd9;
	add.s64 	%rd27, %rd25, %rd14;
	mov.b32 	%r129, 1;
	st.global.u32 	[%rd27], %r129;
	cvta.to.global.u64 	%rd28, %rd8;
	atom.global.add.u32 	%r130, [%rd28], 1;
$L__BB1_25:
	ret;

}
	// .globl	_Z29extractBoundaryVerticesKernelPKiS0_S0_Pii
.visible .entry _Z29extractBoundaryVerticesKernelPKiS0_S0_Pii(
	.param .u64 .ptr .align 1 _Z29extractBoundaryVerticesKernelPKiS0_S0_Pii_param_0,
	.param .u64 .ptr .align 1 _Z29extractBoundaryVerticesKernelPKiS0_S0_Pii_param_1,
	.param .u64 .ptr .align 1 _Z29extractBoundaryVerticesKernelPKiS0_S0_Pii_param_2,
	.param .u64 .ptr .align 1 _Z29extractBoundaryVerticesKernelPKiS0_S0_Pii_param_3,
	.param .u32 _Z29extractBoundaryVerticesKernelPKiS0_S0_Pii_param_4
)
{
	.reg .pred 	%p<6>;
	.reg .b32 	%r<19>;
	.reg .b64 	%rd<18>;

	ld.param.u64 	%rd6, [_Z29extractBoundaryVerticesKernelPKiS0_S0_Pii_param_0];
	ld.param.u64 	%rd3, [_Z29extractBoundaryVerticesKernelPKiS0_S0_Pii_param_1];
	ld.param.u64 	%rd4, [_Z29extractBoundaryVerticesKernelPKiS0_S0_Pii_param_2];
	ld.param.u64 	%rd5, [_Z29extractBoundaryVerticesKernelPKiS0_S0_Pii_param_3];
	ld.param.u32 	%r9, [_Z29extractBoundaryVerticesKernelPKiS0_S0_Pii_param_4];
	cvta.to.global.u64 	%rd1, %rd6;
	mov.u32 	%r10, %ctaid.x;
	mov.u32 	%r11, %ntid.x;
	mov.u32 	%r12, %tid.x;
	mad.lo.s32 	%r1, %r10, %r11, %r12;
	setp.ge.s32 	%p1, %r1, %r9;
	@%p1 bra 	$L__BB2_7;
	cvta.to.global.u64 	%rd7, %rd3;
	mul.wide.s32 	%rd8, %r1, 4;
	add.s64 	%rd9, %rd1, %rd8;
	ld.global.u32 	%r2, [%rd9];
	add.s64 	%rd10, %rd7, %rd8;
	ld.global.u32 	%r17, [%rd10];
	ld.global.u32 	%r4, [%rd10+4];
	setp.ge.s32 	%p2, %r17, %r4;
	mov.b32 	%r13, 0;
	mov.u32 	%r18, %r13;
	@%p2 bra 	$L__BB2_6;
	cvta.to.global.u64 	%rd2, %rd4;
$L__BB2_3:
	mul.wide.s32 	%rd11, %r17, 4;
	add.s64 	%rd12, %rd2, %rd11;
	ld.global.u32 	%r6, [%rd12];
	setp.ge.s32 	%p3, %r6, %r9;
	@%p3 bra 	$L__BB2_5;
	mul.wide.s32 	%rd13, %r6, 4;
	add.s64 	%rd14, %rd1, %rd13;
	ld.global.u32 	%r15, [%rd14];
	setp.ne.s32 	%p4, %r2, %r15;
	mov.b32 	%r18, 1;
	@%p4 bra 	$L__BB2_6;
$L__BB2_5:
	add.s32 	%r17, %r17, 1;
	setp.lt.s32 	%p5, %r17, %r4;
	mov.u32 	%r18, %r13;
	@%p5 bra 	$L__BB2_3;
$L__BB2_6:
	cvta.to.global.u64 	%rd15, %rd5;
	add.s64 	%rd17, %rd15, %rd8;
	st.global.u32 	[%rd17], %r18;
$L__BB2_7:
	ret;

}
	// .globl	_Z22calculateEdgeCutKernelPKiS0_S0_Pii
.visible .entry _Z22calculateEdgeCutKernelPKiS0_S0_Pii(
	.param .u64 .ptr .align 1 _Z22calculateEdgeCutKernelPKiS0_S0_Pii_param_0,
	.param .u64 .ptr .align 1 _Z22calculateEdgeCutKernelPKiS0_S0_Pii_param_1,
	.param .u64 .ptr .align 1 _Z22calculateEdgeCutKernelPKiS0_S0_Pii_param_2,
	.param .u64 .ptr .align 1 _Z22calculateEdgeCutKernelPKiS0_S0_Pii_param_3,
	.param .u32 _Z22calculateEdgeCutKernelPKiS0_S0_Pii_param_4
)
{
	.reg .pred 	%p<72>;
	.reg .b32 	%r<143>;
	.reg .b64 	%rd<51>;

	ld.param.u64 	%rd9, [_Z22calculateEdgeCutKernelPKiS0_S0_Pii_param_0];
	ld.param.u64 	%rd7, [_Z22calculateEdgeCutKernelPKiS0_S0_Pii_param_1];
	ld.param.u64 	%rd10, [_Z22calculateEdgeCutKernelPKiS0_S0_Pii_param_2];
	ld.param.u64 	%rd8, [_Z22calculateEdgeCutKernelPKiS0_S0_Pii_param_3];
	ld.param.u32 	%r70, [_Z22calculateEdgeCutKernelPKiS0_S0_Pii_param_4];
	cvta.to.global.u64 	%rd1, %rd10;
	cvta.to.global.u64 	%rd2, %rd9;
	mov.u32 	%r71, %ctaid.x;
	mov.u32 	%r72, %ntid.x;
	mov.u32 	%r73, %tid.x;
	mad.lo.s32 	%r1, %r71, %r72, %r73;
	setp.ge.s32 	%p1, %r1, %r70;
	@%p1 bra 	$L__BB3_44;
	cvta.to.global.u64 	%rd11, %rd7;
	mul.wide.s32 	%rd12, %r1, 4;
	add.s64 	%rd13, %rd2, %rd12;
	ld.global.u32 	%r2, [%rd13];
	add.s64 	%rd14, %rd11, %rd12;
	ld.global.u32 	%r128, [%rd14];
	ld.global.u32 	%r4, [%rd14+4];
	setp.ge.s32 	%p2, %r128, %r4;
	mov.b32 	%r119, 0;
	@%p2 bra 	$L__BB3_42;
	add.s32 	%r77, %r128, 1;
	max.s32 	%r78, %r4, %r77;
	sub.s32 	%r5, %r78, %r128;
	and.b32  	%r6, %r5, 7;
	sub.s32 	%r79, %r128, %r78;
	setp.gt.u32 	%p3, %r79, -8;
	mov.b32 	%r119, 0;
	@%p3 bra 	$L__BB3_21;
	and.b32  	%r81, %r5, -8;
	neg.s32 	%r116, %r81;
	add.s64 	%rd3, %rd1, 16;
	mov.b32 	%r119, 0;
$L__BB3_4:
	.pragma "nounroll";
	mul.wide.s32 	%rd15, %r128, 4;
	add.s64 	%rd4, %rd3, %rd15;
	ld.global.u32 	%r11, [%rd4+-16];
	setp.ge.s32 	%p4, %r11, %r70;
	setp.ge.s32 	%p5, %r1, %r11;
	or.pred  	%p6, %p4, %p5;
	@%p6 bra 	$L__BB3_6;
	mul.wide.s32 	%rd16, %r11, 4;
	add.s64 	%rd17, %rd2, %rd16;
	ld.global.u32 	%r82, [%rd17];
	setp.ne.s32 	%p7, %r2, %r82;
	selp.u32 	%r83, 1, 0, %p7;
	add.s32 	%r119, %r119, %r83;
$L__BB3_6:
	ld.global.u32 	%r14, [%rd4+-12];
	setp.ge.s32 	%p8, %r14, %r70;
	setp.ge.s32 	%p9, %r1, %r14;
	or.pred  	%p10, %p8, %p9;
	@%p10 bra 	$L__BB3_8;
	mul.wide.s32 	%rd18, %r14, 4;
	add.s64 	%rd19, %rd2, %rd18;
	ld.global.u32 	%r84, [%rd19];
	setp.ne.s32 	%p11, %r2, %r84;
	selp.u32 	%r85, 1, 0, %p11;
	add.s32 	%r119, %r119, %r85;
$L__BB3_8:
	ld.global.u32 	%r17, [%rd4+-8];
	setp.ge.s32 	%p12, %r17, %r70;
	setp.ge.s32 	%p13, %r1, %r17;
	or.pred  	%p14, %p12, %p13;
	@%p14 bra 	$L__BB3_10;
	mul.wide.s32 	%rd20, %r17, 4;
	add.s64 	%rd21, %rd2, %rd20;
	ld.global.u32 	%r86, [%rd21];
	setp.ne.s32 	%p15, %r2, %r86;
	selp.u32 	%r87, 1, 0, %p15;
	add.s32 	%r119, %r119, %r87;
$L__BB3_10:
	ld.global.u32 	%r20, [%rd4+-4];
	setp.ge.s32 	%p16, %r20, %r70;
	setp.ge.s32 	%p17, %r1, %r20;
	or.pred  	%p18, %p16, %p17;
	@%p18 bra 	$L__BB3_12;
	mul.wide.s32 	%rd22, %r20, 4;
	add.s64 	%rd23, %rd2, %rd22;
	ld.global.u32 	%r88, [%rd23];
	setp.ne.s32 	%p19, %r2, %r88;
	selp.u32 	%r89, 1, 0, %p19;
	add.s32 	%r119, %r119, %r89;
$L__BB3_12:
	ld.global.u32 	%r23, [%rd4];
	setp.ge.s32 	%p20, %r23, %r70;
	setp.ge.s32 	%p21, %r1, %r23;
	or.pred  	%p22, %p20, %p21;
	@%p22 bra 	$L__BB3_14;
	mul.wide.s32 	%rd24, %r23, 4;
	add.s64 	%rd25, %rd2, %rd24;
	ld.global.u32 	%r90, [%rd25];
	setp.ne.s32 	%p23, %r2, %r90;
	selp.u32 	%r91, 1, 0, %p23;
	add.s32 	%r119, %r119, %r91;
$L__BB3_14:
	ld.global.u32 	%r26, [%rd4+4];
	setp.ge.s32 	%p24, %r26, %r70;
	setp.ge.s32 	%p25, %r1, %r26;
	or.pred  	%p26, %p24, %p25;
	@%p26 bra 	$L__BB3_16;
	mul.wide.s32 	%rd26, %r26, 4;
	add.s64 	%rd27, %rd2, %rd26;
	ld.global.u32 	%r92, [%rd27];
	setp.ne.s32 	%p27, %r2, %r92;
	selp.u32 	%r93, 1, 0, %p27;
	add.s32 	%r119, %r119, %r93;
$L__BB3_16:
	ld.global.u32 	%r29, [%rd4+8];
	setp.ge.s32 	%p28, %r29, %r70;
	setp.ge.s32 	%p29, %r1, %r29;
	or.pred  	%p30, %p28, %p29;
	@%p30 bra 	$L__BB3_18;
	mul.wide.s32 	%rd28, %r29, 4;
	add.s64 	%rd29, %rd2, %rd28;
	ld.global.u32 	%r94, [%rd29];
	setp.ne.s32 	%p31, %r2, %r94;
	selp.u32 	%r95, 1, 0, %p31;
	add.s32 	%r119, %r119, %r95;
$L__BB3_18:
	ld.global.u32 	%r32, [%rd4+12];
	setp.ge.s32 	%p32, %r32, %r70;
	setp.ge.s32 	%p33, %r1, %r32;
	or.pred  	%p34, %p32, %p33;
	@%p34 bra 	$L__BB3_20;
	mul.wide.s32 	%rd30, %r32, 4;
	add.s64 	%rd31, %rd2, %rd30;
	ld.global.u32 	%r96, [%rd31];
	setp.ne.s32 	%p35, %r2, %r96;
	selp.u32 	%r97, 1, 0, %p35;
	add.s32 	%r119, %r119, %r97;
$L__BB3_20:
	add.s32 	%r128, %r128, 8;
	add.s32 	%r116, %r116, 8;
	setp.ne.s32 	%p36, %r116, 0;
	@%p36 bra 	$L__BB3_4;
$L__BB3_21:
	setp.eq.s32 	%p37, %r6, 0;
	@%p37 bra 	$L__BB3_42;
	and.b32  	%r40, %r5, 3;
	setp.lt.u32 	%p38, %r6, 4;
	@%p38 bra 	$L__BB3_32;
	mul.wide.s32 	%rd32, %r128, 4;
	add.s64 	%rd5, %rd1, %rd32;
	ld.global.u32 	%r41, [%rd5];
	setp.ge.s32 	%p39, %r41, %r70;
	setp.ge.s32 	%p40, %r1, %r41;
	or.pred  	%p41, %p39, %p40;
	@%p41 bra 	$L__BB3_25;
	mul.wide.s32 	%rd33, %r41, 4;
	add.s64 	%rd34, %rd2, %rd33;
	ld.global.u32 	%r99, [%rd34];
	setp.ne.s32 	%p42, %r2, %r99;
	selp.u32 	%r100, 1, 0, %p42;
	add.s32 	%r119, %r119, %r100;
$L__BB3_25:
	ld.global.u32 	%r44, [%rd5+4];
	setp.ge.s32 	%p43, %r44, %r70;
	setp.ge.s32 	%p44, %r1, %r44;
	or.pred  	%p45, %p43, %p44;
	@%p45 bra 	$L__BB3_27;
	mul.wide.s32 	%rd35, %r44, 4;
	add.s64 	%rd36, %rd2, %rd35;
	ld.global.u32 	%r101, [%rd36];
	setp.ne.s32 	%p46, %r2, %r101;
	selp.u32 	%r102, 1, 0, %p46;
	add.s32 	%r119, %r119, %r102;
$L__BB3_27:
	ld.global.u32 	%r47, [%rd5+8];
	setp.ge.s32 	%p47, %r47, %r70;
	setp.ge.s32 	%p48, %r1, %r47;
	or.pred  	%p49, %p47, %p48;
	@%p49 bra 	$L__BB3_29;
	mul.wide.s32 	%rd37, %r47, 4;
	add.s64 	%rd38, %rd2, %rd37;
	ld.global.u32 	%r103, [%rd38];
	setp.ne.s32 	%p50, %r2, %r103;
	selp.u32 	%r104, 1, 0, %p50;
	add.s32 	%r119, %r119, %r104;
$L__BB3_29:
	ld.global.u32 	%r50, [%rd5+12];
	setp.ge.s32 	%p51, %r50, %r70;
	setp.ge.s32 	%p52, %r1, %r50;
	or.pred  	%p53, %p51, %p52;
	@%p53 bra 	$L__BB3_31;
	mul.wide.s32 	%rd39, %r50, 4;
	add.s64 	%rd40, %rd2, %rd39;
	ld.global.u32 	%r105, [%rd40];
	setp.ne.s32 	%p54, %r2, %r105;
	selp.u32 	%r106, 1, 0, %p54;
	add.s32 	%r119, %r119, %r106;
$L__BB3_31:
	add.s32 	%r128, %r128, 4;
$L__BB3_32:
	setp.eq.s32 	%p55, %r40, 0;
	@%p55 bra 	$L__BB3_42;
	setp.eq.s32 	%p56, %r40, 1;
	@%p56 bra 	$L__BB3_39;
	mul.wide.s32 	%rd41, %r128, 4;
	add.s64 	%rd6, %rd1, %rd41;
	ld.global.u32 	%r57, [%rd6];
	setp.ge.s32 	%p57, %r57, %r70;
	setp.ge.s32 	%p58, %r1, %r57;
	or.pred  	%p59, %p57, %p58;
	@%p59 bra 	$L__BB3_36;
	mul.wide.s32 	%rd42, %r57, 4;
	add.s64 	%rd43, %rd2, %rd42;
	ld.global.u32 	%r108, [%rd43];
	setp.ne.s32 	%p60, %r2, %r108;
	selp.u32 	%r109, 1, 0, %p60;
	add.s32 	%r119, %r119, %r109;
$L__BB3_36:
	ld.global.u32 	%r60, [%rd6+4];
	setp.ge.s32 	%p61, %r60, %r70;
	setp.ge.s32 	%p62, %r1, %r60;
	or.pred  	%p63, %p61, %p62;
	@%p63 bra 	$L__BB3_38;
	mul.wide.s32 	%rd44, %r60, 4;
	add.s64 	%rd45, %rd2, %rd44;
	ld.global.u32 	%r110, [%rd45];
	setp.ne.s32 	%p64, %r2, %r110;
	selp.u32 	%r111, 1, 0, %p64;
	add.s32 	%r119, %r119, %r111;
$L__BB3_38:
	add.s32 	%r128, %r128, 2;
$L__BB3_39:
	and.b32  	%r112, %r5, 1;
	setp.eq.b32 	%p65, %r112, 1;
	not.pred 	%p66, %p65;
	@%p66 bra 	$L__BB3_42;
	mul.wide.s32 	%rd46, %r128, 4;
	add.s64 	%rd47, %rd1, %rd46;
	ld.global.u32 	%r67, [%rd47];
	setp.ge.s32 	%p67, %r67, %r70;
	setp.ge.s32 	%p68, %r1, %r67;
	or.pred  	%p69, %p67, %p68;
	@%p69 bra 	$L__BB3_42;
	mul.wide.s32 	%rd48, %r67, 4;
	add.s64 	%rd49, %rd2, %rd48;
	ld.global.u32 	%r113, [%rd49];
	setp.ne.s32 	%p70, %r2, %r113;
	selp.u32 	%r114, 1, 0, %p70;
	add.s32 	%r119, %r119, %r114;
$L__BB3_42:
	setp.lt.s32 	%p71, %r119, 1;
	@%p71 bra 	$L__BB3_44;
	cvta.to.global.u64 	%rd50, %rd8;
	atom.global.add.u32 	%r115, [%rd50], %r119;
$L__BB3_44:
	ret;

}


// ===== COMPILED SASS (sm_100) =====

	.target	sm_100

	.elftype	@"ET_EXEC"


//--------------------- .note.nv.tkinfo           --------------------------
	.section	.note.nv.tkinfo,"",@"SHT_NOTE"
	.sectionflags	@"SHF_NOTE_NV_TKINFO"
	.tkinfo
        /*0018*/ 	.word	0x00000002
        /*0030*/ 	.string	""
        /*0030*/ 	.string	"ptxas"
        /*0030*/ 	.string	"Cuda compilation tools, release 13.0, V13.0.88"
        /*0030*/ 	.string	"Build cuda_13.0.r13.0/compiler.36424714_0"
        /*0030*/ 	.string	"-arch sm_100 -m 64 "



//--------------------- .note.nv.cuinfo           --------------------------
	.section	.note.nv.cuinfo,"",@"SHT_NOTE"
	.sectionflags	@"SHF_NOTE_NV_CUINFO"
        /*0018*/ 	.short	0x0002
        /*001a*/ 	.short	0x0064
        /*001c*/ 	.short	0x0082
	.zero		2


//--------------------- .nv.info                  --------------------------
	.section	.nv.info,"",@"SHT_CUDA_INFO"
	.align	4


	//----- nvinfo : EIATTR_REGCOUNT
	.align		4
        /*0000*/ 	.byte	0x04, 0x2f
        /*0002*/ 	.short	(.L_2 - .L_1)
	.align		4
.L_1:
        /*0004*/ 	.word	index@(_Z36dynamicLabelPropagationKernelUnifiedPiPKiS1_S1_S_S_iiiiii)
        /*0008*/ 	.word	0x00000016


	//----- nvinfo : EIATTR_FRAME_SIZE
	.align		4
.L_2:
        /*000c*/ 	.byte	0x04, 0x11
        /*000e*/ 	.short	(.L_4 - .L_3)
	.align		4
.L_3:
        /*0010*/ 	.word	index@(_Z36dynamicLabelPropagationKernelUnifiedPiPKiS1_S1_S_S_iiiiii)
        /*0014*/ 	.word	0x00000000


	//----- nvinfo : EIATTR_REGCOUNT
	.align		4
.L_4:
        /*0018*/ 	.byte	0x04, 0x2f
        /*001a*/ 	.short	(.L_6 - .L_5)
	.align		4
.L_5:
        /*001c*/ 	.word	index@(_Z29dynamicLabelPropagationKernelPiPKiS1_S1_S_S_iii)
        /*0020*/ 	.word	0x0000001a


	//----- nvinfo : EIATTR_FRAME_SIZE
	.align		4
.L_6:
        /*0024*/ 	.byte	0x04, 0x11
        /*0026*/ 	.short	(.L_8 - .L_7)
	.align		4
.L_7:
        /*0028*/ 	.word	index@(_Z29dynamicLabelPropagationKernelPiPKiS1_S1_S_S_iii)
        /*002c*/ 	.word	0x00000000


	//----- nvinfo : EIATTR_REGCOUNT
	.align		4
.L_8:
        /*0030*/ 	.byte	0x04, 0x2f
        /*0032*/ 	.short	(.L_10 - .L_9)
	.align		4
.L_9:
        /*0034*/ 	.word	index@(_Z29extractBoundaryVerticesKernelPKiS0_S0_Pii)
        /*0038*/ 	.word	0x00000010


	//----- nvinfo : EIATTR_FRAME_SIZE
	.align		4
.L_10:
        /*003c*/ 	.byte	0x04, 0x11
        /*003e*/ 	.short	(.L_12 - .L_11)
	.align		4
.L_11:
        /*0040*/ 	.word	index@(_Z29extractBoundaryVerticesKernelPKiS0_S0_Pii)
        /*0044*/ 	.word	0x00000000


	//----- nvinfo : EIATTR_REGCOUNT
	.align		4
.L_12:
        /*0048*/ 	.byte	0x04, 0x2f
        /*004a*/ 	.short	(.L_14 - .L_13)
	.align		4
.L_13:
        /*004c*/ 	.word	index@(_Z22calculateEdgeCutKernelPKiS0_S0_Pii)
        /*0050*/ 	.word	0x00000020


	//----- nvinfo : EIATTR_FRAME_SIZE
	.align		4
.L_14:
        /*0054*/ 	.byte	0x04, 0x11
        /*0056*/ 	.short	(.L_16 - .L_15)
	.align		4
.L_15:
        /*0058*/ 	.word	index@(_Z22calculateEdgeCutKernelPKiS0_S0_Pii)
        /*005c*/ 	.word	0x00000000


	//----- nvinfo : EIATTR_MIN_STACK_SIZE
	.align		4
.L_16:
        /*0060*/ 	.byte	0x04, 0x12
        /*0062*/ 	.short	(.L_18 - .L_17)
	.align		4
.L_17:
        /*0064*/ 	.word	index@(_Z22calculateEdgeCutKernelPKiS0_S0_Pii)
        /*0068*/ 	.word	0x00000000


	//----- nvinfo : EIATTR_MIN_STACK_SIZE
	.align		4
.L_18:
        /*006c*/ 	.byte	0x04, 0x12
        /*006e*/ 	.short	(.L_20 - .L_19)
	.align		4
.L_19:
        /*0070*/ 	.word	index@(_Z29extractBoundaryVerticesKernelPKiS0_S0_Pii)
        /*0074*/ 	.word	0x00000000


	//----- nvinfo : EIATTR_MIN_STACK_SIZE
	.align		4
.L_20:
        /*0078*/ 	.byte	0x04, 0x12
        /*007a*/ 	.short	(.L_22 - .L_21)
	.align		4
.L_21:
        /*007c*/ 	.word	index@(_Z29dynamicLabelPropagationKernelPiPKiS1_S1_S_S_iii)
        /*0080*/ 	.word	0x00000000


	//----- nvinfo : EIATTR_MIN_STACK_SIZE
	.align		4
.L_22:
        /*0084*/ 	.byte	0x04, 0x12
        /*0086*/ 	.short	(.L_24 - .L_23)
	.align		4
.L_23:
        /*0088*/ 	.word	index@(_Z36dynamicLabelPropagationKernelUnifiedPiPKiS1_S1_S_S_iiiiii)
        /*008c*/ 	.word	0x00000000
.L_24:


//--------------------- .nv.compat                --------------------------
	.section	.nv.compat,"",@"SHT_CUDA_COMPAT_INFO"
	.align	4
        /*0000*/ 	.byte	0x02, 0x09, 0x00, 0x00, 0x02, 0x02, 0x01, 0x00, 0x02, 0x05, 0x05, 0x00, 0x03, 0x07, 0x01, 0x01
        /*0010*/ 	.byte	0x02, 0x03, 0x00, 0x00, 0x02, 0x06, 0x01, 0x00, 0x04, 0x0b, 0x08, 0x00, 0x01, 0x00, 0x00, 0x00
        /*0020*/ 	.byte	0x00, 0x00, 0x00, 0x00


//--------------------- .nv.info._Z22calculateEdgeCutKernelPKiS0_S0_Pii --------------------------
	.section	.nv.info._Z22calculateEdgeCutKernelPKiS0_S0_Pii,"",@"SHT_CUDA_INFO"
	.sectionflags	@""
	.align	4


	//----- nvinfo : EIATTR_CUDA_API_VERSION
	.align		4
        /*0000*/ 	.byte	0x04, 0x37
        /*0002*/ 	.short	(.L_26 - .L_25)
.L_25:
        /*0004*/ 	.word	0x00000082


	//----- nvinfo : EIATTR_KPARAM_INFO
	.align		4
.L_26:
        /*0008*/ 	.byte	0x04, 0x17
        /*000a*/ 	.short	(.L_28 - .L_27)
.L_27:
        /*000c*/ 	.word	0x00000000
        /*0010*/ 	.short	0x0004
        /*0012*/ 	.short	0x0020
        /*0014*/ 	.byte	0x00, 0xf0, 0x11, 0x00


	//----- nvinfo : EIATTR_KPARAM_INFO
	.align		4
.L_28:
        /*0018*/ 	.byte	0x04, 0x17
        /*001a*/ 	.short	(.L_30 - .L_29)
.L_29:
        /*001c*/ 	.word	0x00000000
        /*0020*/ 	.short	0x0003
        /*0022*/ 	.short	0x0018
        /*0024*/ 	.byte	0x00, 0xf5, 0x21, 0x00


	//----- nvinfo : EIATTR_KPARAM_INFO
	.align		4
.L_30:
        /*0028*/ 	.byte	0x04, 0x17
        /*002a*/ 	.short	(.L_32 - .L_31)
.L_31:
        /*002c*/ 	.word	0x00000000
        /*0030*/ 	.short	0x0002
        /*0032*/ 	.short	0x0010
        /*0034*/ 	.byte	0x00, 0xf5, 0x21, 0x00


	//----- nvinfo : EIATTR_KPARAM_INFO
	.align		4
.L_32:
        /*0038*/ 	.byte	0x04, 0x17
        /*003a*/ 	.short	(.L_34 - .L_33)
.L_33:
        /*003c*/ 	.word	0x00000000
        /*0040*/ 	.short	0x0001
        /*0042*/ 	.short	0x0008
        /*0044*/ 	.byte	0x00, 0xf5, 0x21, 0x00


	//----- nvinfo : EIATTR_KPARAM_INFO
	.align		4
.L_34:
        /*0048*/ 	.byte	0x04, 0x17
        /*004a*/ 	.short	(.L_36 - .L_35)
.L_35:
        /*004c*/ 	.word	0x00000000
        /*0050*/ 	.short	0x0000
        /*0052*/ 	.short	0x0000
        /*0054*/ 	.byte	0x00, 0xf5, 0x21, 0x00


	//----- nvinfo : EIATTR_SPARSE_MMA_MASK
	.align		4
.L_36:
        /*0058*/ 	.byte	0x03, 0x50
        /*005a*/ 	.short	0x0000


	//----- nvinfo : EIATTR_MAXREG_COUNT
	.align		4
        /*005c*/ 	.byte	0x03, 0x1b
        /*005e*/ 	.short	0x00ff


	//----- nvinfo : EIATTR_MERCURY_ISA_VERSION
	.align		4
        /*0060*/ 	.byte	0x03, 0x5f
        /*0062*/ 	.short	0x0101


	//----- nvinfo : EIATTR_INT_WARP_WIDE_INSTR_OFFSETS
	.align		4
        /*0064*/ 	.byte	0x04, 0x31
        /*0066*/ 	.short	(.L_38 - .L_37)


	//   ....[0]....
.L_37:
        /*0068*/ 	.word	0x00000de0


	//   ....[1]....
        /*006c*/ 	.word	0x00000e00


	//----- nvinfo : EIATTR_VRC_CTA_INIT_COUNT
	.align		4
.L_38:
        /*0070*/ 	.byte	0x02, 0x4a
	.zero		1
	.zero		1


	//----- nvinfo : EIATTR_EXIT_INSTR_OFFSETS
	.align		4
        /*0074*/ 	.byte	0x04, 0x1c
        /*0076*/ 	.short	(.L_40 - .L_39)


	//   ....[0]....
.L_39:
        /*0078*/ 	.word	0x00000080


	//   ....[1]....
        /*007c*/ 	.word	0x00000dc0


	//   ....[2]....
        /*0080*/ 	.word	0x00000e50


	//----- nvinfo : EIATTR_CRS_STACK_SIZE
	.align		4
.L_40:
        /*0084*/ 	.byte	0x04, 0x1e
        /*0086*/ 	.short	(.L_42 - .L_41)
.L_41:
        /*0088*/ 	.word	0x00000000


	//----- nvinfo : EIATTR_CBANK_PARAM_SIZE
	.align		4
.L_42:
        /*008c*/ 	.byte	0x03, 0x19
        /*008e*/ 	.short	0x0024


	//----- nvinfo : EIATTR_PARAM_CBANK
	.align		4
        /*0090*/ 	.byte	0x04, 0x0a
        /*0092*/ 	.short	(.L_44 - .L_43)
	.align		4
.L_43:
        /*0094*/ 	.word	index@(.nv.constant0._Z22calculateEdgeCutKernelPKiS0_S0_Pii)
        /*0098*/ 	.short	0x0380
        /*009a*/ 	.short	0x0024


	//----- nvinfo : EIATTR_SW_WAR
	.align		4
.L_44:
        /*009c*/ 	.byte	0x04, 0x36
        /*009e*/ 	.short	(.L_46 - .L_45)
.L_45:
        /*00a0*/ 	.word	0x00000008
.L_46:


//--------------------- .nv.info._Z29extractBoundaryVerticesKernelPKiS0_S0_Pii --------------------------
	.section	.nv.info._Z29extractBoundaryVerticesKernelPKiS0_S0_Pii,"",@"SHT_CUDA_INFO"
	.sectionflags	@""
	.align	4


	//----- nvinfo : EIATTR_CUDA_API_VERSION
	.align		4
        /*0000*/ 	.byte	0x04, 0x37
        /*0002*/ 	.short	(.L_48 - .L_47)
.L_47:
        /*0004*/ 	.word	0x00000082


	//----- nvinfo : EIATTR_KPARAM_INFO
	.align		4
.L_48:
        /*0008*/ 	.byte	0x04, 0x17
        /*000a*/ 	.short	(.L_50 - .L_49)
.L_49:
        /*000c*/ 	.word	0x00000000
        /*0010*/ 	.short	0x0004
        /*0012*/ 	.short	0x0020
        /*0014*/ 	.byte	0x00, 0xf0, 0x11, 0x00


	//----- nvinfo : EIATTR_KPARAM_INFO
	.align		4
.L_50:
        /*0018*/ 	.byte	0x04, 0x17
        /*001a*/ 	.short	(.L_52 - .L_51)
.L_51:
        /*001c*/ 	.word	0x00000000
        /*0020*/ 	.short	0x0003
        /*0022*/ 	.short	0x0018
        /*0024*/ 	.byte	0x00, 0xf5, 0x21, 0x00


	//----- nvinfo : EIATTR_KPARAM_INFO
	.align		4
.L_52:
        /*0028*/ 	.byte	0x04, 0x17
        /*002a*/ 	.short	(.L_54 - .L_53)
.L_53:
        /*002c*/ 	.word	0x00000000
        /*0030*/ 	.short	0x0002
        /*0032*/ 	.short	0x0010
        /*0034*/ 	.byte	0x00, 0xf5, 0x21, 0x00


	//----- nvinfo : EIATTR_KPARAM_INFO
	.align		4
.L_54:
        /*0038*/ 	.byte	0x04, 0x17
        /*003a*/ 	.short	(.L_56 - .L_55)
.L_55:
        /*003c*/ 	.word	0x00000000
        /*0040*/ 	.short	0x0001
        /*0042*/ 	.short	0x0008
        /*0044*/ 	.byte	0x00, 0xf5, 0x21, 0x00


	//----- nvinfo : EIATTR_KPARAM_INFO
	.align		4
.L_56:
        /*0048*/ 	.byte	0x04, 0x17
        /*004a*/ 	.short	(.L_58 - .L_57)
.L_57:
        /*004c*/ 	.word	0x00000000
        /*0050*/ 	.short	0x0000
        /*0052*/ 	.short	0x0000
        /*0054*/ 	.byte	0x00, 0xf5, 0x21, 0x00


	//----- nvinfo : EIATTR_SPARSE_MMA_MASK
	.align		4
.L_58:
        /*0058*/ 	.byte	0x03, 0x50
        /*005a*/ 	.short	0x0000


	//----- nvinfo : EIATTR_MAXREG_COUNT
	.align		4
        /*005c*/ 	.byte	0x03, 0x1b
        /*005e*/ 	.short	0x00ff


	//----- nvinfo : EIATTR_MERCURY_ISA_VERSION
	.align		4
        /*0060*/ 	.byte	0x03, 0x5f
        /*0062*/ 	.short	0x0101


	//----- nvinfo : EIATTR_VRC_CTA_INIT_COUNT
	.align		4
        /*0064*/ 	.byte	0x02, 0x4a
	.zero		1
	.zero		1


	//----- nvinfo : EIATTR_EXIT_INSTR_OFFSETS
	.align		4
        /*0068*/ 	.byte	0x04, 0x1c
        /*006a*/ 	.short	(.L_60 - .L_59)


	//   ....[0]....
.L_59:
        /*006c*/ 	.word	0x00000070


	//   ....[1]....
        /*0070*/ 	.word	0x000002c0


	//----- nvinfo : EIATTR_CRS_STACK_SIZE
	.align		4
.L_60:
        /*0074*/ 	.byte	0x04, 0x1e
        /*0076*/ 	.short	(.L_62 - .L_61)
.L_61:
        /*0078*/ 	.word	0x00000000


	//----- nvinfo : EIATTR_CBANK_PARAM_SIZE
	.align		4
.L_62:
        /*007c*/ 	.byte	0x03, 0x19
        /*007e*/ 	.short	0x0024


	//----- nvinfo : EIATTR_PARAM_CBANK
	.align		4
        /*0080*/ 	.byte	0x04, 0x0a
        /*0082*/ 	.short	(.L_64 - .L_63)
	.align		4
.L_63:
        /*0084*/ 	.word	index@(.nv.constant0._Z29extractBoundaryVerticesKernelPKiS0_S0_Pii)
        /*0088*/ 	.short	0x0380
        /*008a*/ 	.short	0x0024


	//----- nvinfo : EIATTR_SW_WAR
	.align		4
.L_64:
        /*008c*/ 	.byte	0x04, 0x36
        /*008e*/ 	.short	(.L_66 - .L_65)
.L_65:
        /*0090*/ 	.word	0x00000008
.L_66:


//--------------------- .nv.info._Z29dynamicLabelPropagationKernelPiPKiS1_S1_S_S_iii --------------------------
	.section	.nv.info._Z29dynamicLabelPropagationKernelPiPKiS1_S1_S_S_iii,"",@"SHT_CUDA_INFO"
	.sectionflags	@""
	.align	4


	//----- nvinfo : EIATTR_CUDA_API_VERSION
	.align		4
        /*0000*/ 	.byte	0x04, 0x37
        /*0002*/ 	.short	(.L_68 - .L_67)
.L_67:
        /*0004*/ 	.word	0x00000082


	//----- nvinfo : EIATTR_KPARAM_INFO
	.align		4
.L_68:
        /*0008*/ 	.byte	0x04, 0x17
        /*000a*/ 	.short	(.L_70 - .L_69)
.L_69:
        /*000c*/ 	.word	0x00000000
        /*0010*/ 	.short	0x0008
        /*0012*/ 	.short	0x0038
        /*0014*/ 	.byte	0x00, 0xf0, 0x11, 0x00


	//----- nvinfo : EIATTR_KPARAM_INFO
	.align		4
.L_70:
        /*0018*/ 	.byte	0x04, 0x17
        /*001a*/ 	.short	(.L_72 - .L_71)
.L_71:
        /*001c*/ 	.word	0x00000000
        /*0020*/ 	.short	0x0007
        /*0022*/ 	.short	0x0034
        /*0024*/ 	.byte	0x00, 0xf0, 0x11, 0x00


	//----- nvinfo : EIATTR_KPARAM_INFO
	.align		4
.L_72:
        /*0028*/ 	.byte	0x04, 0x17
        /*002a*/ 	.short	(.L_74 - .L_73)
.L_73:
        /*002c*/ 	.word	0x00000000
        /*0030*/ 	.short	0x0006
        /*0032*/ 	.short	0x0030
        /*0034*/ 	.byte	0x00, 0xf0, 0x11, 0x00


	//----- nvinfo : EIATTR_KPARAM_INFO
	.align		4
.L_74:
        /*0038*/ 	.byte	0x04, 0x17
        /*003a*/ 	.short	(.L_76 - .L_75)
.L_75:
        /*003c*/ 	.word	0x00000000
        /*0040*/ 	.short	0x0005
        /*0042*/ 	.short	0x0028
        /*0044*/ 	.byte	0x00, 0xf5, 0x21, 0x00


	//----- nvinfo : EIATTR_KPARAM_INFO
	.align		4
.L_76:
        /*0048*/ 	.byte	0x04, 0x17
        /*004a*/ 	.short	(.L_78 - .L_77)
.L_77:
        /*004c*/ 	.word	0x00000000
        /*0050*/ 	.short	0x0004
        /*0052*/ 	.short	0x0020
        /*0054*/ 	.byte	0x00, 0xf5, 0x21, 0x00


	//----- nvinfo : EIATTR_KPARAM_INFO
	.align		4
.L_78:
        /*0058*/ 	.byte	0x04, 0x17
        /*005a*/ 	.short	(.L_80 - .L_79)
.L_79:
        /*005c*/ 	.word	0x00000000
        /*0060*/ 	.short	0x0003
        /*0062*/ 	.short	0x0018
        /*0064*/ 	.byte	0x00, 0xf5, 0x21, 0x00


	//----- nvinfo : EIATTR_KPARAM_INFO
	.align		4
.L_80:
        /*0068*/ 	.byte	0x04, 0x17
        /*006a*/ 	.short	(.L_82 - .L_81)
.L_81:
        /*006c*/ 	.word	0x00000000
        /*0070*/ 	.short	0x0002
        /*0072*/ 	.short	0x0010
        /*0074*/ 	.byte	0x00, 0xf5, 0x21, 0x00


	//----- nvinfo : EIATTR_KPARAM_INFO
	.align		4
.L_82:
        /*0078*/ 	.byte	0x04, 0x17
        /*007a*/ 	.short	(.L_84 - .L_83)
.L_83:
        /*007c*/ 	.word	0x00000000
        /*0080*/ 	.short	0x0001
        /*0082*/ 	.short	0x0008
        /*0084*/ 	.byte	0x00, 0xf5, 0x21, 0x00


	//----- nvinfo : EIATTR_KPARAM_INFO
	.align		4
.L_84:
        /*0088*/ 	.byte	0x04, 0x17
        /*008a*/ 	.short	(.L_86 - .L_85)
.L_85:
        /*008c*/ 	.word	0x00000000
        /*0090*/ 	.short	0x0000
        /*0092*/ 	.short	0x0000
        /*0094*/ 	.byte	0x00, 0xf5, 0x21, 0x00


	//----- nvinfo : EIATTR_SPARSE_MMA_MASK
	.align		4
.L_86:
        /*0098*/ 	.byte	0x03, 0x50
        /*009a*/ 	.short	0x0000


	//----- nvinfo : EIATTR_MAXREG_COUNT
	.align		4
        /*009c*/ 	.byte	0x03, 0x1b
        /*009e*/ 	.short	0x00ff


	//----- nvinfo : EIATTR_NUM_BARRIERS
	.align		4
        /*00a0*/ 	.byte	0x02, 0x4c
        /*00a2*/ 	.byte	0x01
	.zero		1


	//----- nvinfo : EIATTR_MERCURY_ISA_VERSION
	.align		4
        /*00a4*/ 	.byte	0x03, 0x5f
        /*00a6*/ 	.short	0x0101


	//----- nvinfo : EIATTR_INT_WARP_WIDE_INSTR_OFFSETS
	.align		4
        /*00a8*/ 	.byte	0x04, 0x31
        /*00aa*/ 	.short	(.L_88 - .L_87)


	//   ....[0]....
.L_87:
        /*00ac*/ 	.word	0x00001100


	//----- nvinfo : EIATTR_VRC_CTA_INIT_COUNT
	.align		4
.L_88:
        /*00b0*/ 	.byte	0x02, 0x4a
	.zero		1
	.zero		1


	//----- nvinfo : EIATTR_EXIT_INSTR_OFFSETS
	.align		4
        /*00b4*/ 	.byte	0x04, 0x1c
        /*00b6*/ 	.short	(.L_90 - .L_89)


	//   ....[0]....
.L_89:
        /*00b8*/ 	.word	0x00000070


	//   ....[1]....
        /*00bc*/ 	.word	0x00000110


	//   ....[2]....
        /*00c0*/ 	.word	0x000010d0


	//   ....[3]....
        /*00c4*/ 	.word	0x000011a0


	//----- nvinfo : EIATTR_CRS_STACK_SIZE
	.align		4
.L_90:
        /*00c8*/ 	.byte	0x04, 0x1e
        /*00ca*/ 	.short	(.L_92 - .L_91)
.L_91:
        /*00cc*/ 	.word	0x00000000


	//----- nvinfo : EIATTR_CBANK_PARAM_SIZE
	.align		4
.L_92:
        /*00d0*/ 	.byte	0x03, 0x19
        /*00d2*/ 	.short	0x003c


	//----- nvinfo : EIATTR_PARAM_CBANK
	.align		4
        /*00d4*/ 	.byte	0x04, 0x0a
        /*00d6*/ 	.short	(.L_94 - .L_93)
	.align		4
.L_93:
        /*00d8*/ 	.word	index@(.nv.constant0._Z29dynamicLabelPropagationKernelPiPKiS1_S1_S_S_iii)
        /*00dc*/ 	.short	0x0380
        /*00de*/ 	.short	0x003c


	//----- nvinfo : EIATTR_SW_WAR
	.align		4
.L_94:
        /*00e0*/ 	.byte	0x04, 0x36
        /*00e2*/ 	.short	(.L_96 - .L_95)
.L_95:
        /*00e4*/ 	.word	0x00000008
.L_96:


//--------------------- .nv.info._Z36dynamicLabelPropagationKernelUnifiedPiPKiS1_S1_S_S_iiiiii --------------------------
	.section	.nv.info._Z36dynamicLabelPropagationKernelUnifiedPiPKiS1_S1_S_S_iiiiii,"",@"SHT_CUDA_INFO"
	.sectionflags	@""
	.align	4


	//----- nvinfo : EIATTR_CUDA_API_VERSION
	.align		4
        /*0000*/ 	.byte	0x04, 0x37
        /*0002*/ 	.short	(.L_98 - .L_97)
.L_97:
        /*0004*/ 	.word	0x00000082


	//----- nvinfo : EIATTR_KPARAM_INFO
	.align		4
.L_98:
        /*0008*/ 	.byte	0x04, 0x17
        /*000a*/ 	.short	(.L_100 - .L_99)
.L_99:
        /*000c*/ 	.word	0x00000000
        /*0010*/ 	.short	0x000b
        /*0012*/ 	.short	0x0044
        /*0014*/ 	.byte	0x00, 0xf0, 0x11, 0x00


	//----- nvinfo : EIATTR_KPARAM_INFO
	.align		4
.L_100:
        /*0018*/ 	.byte	0x04, 0x17
        /*001a*/ 	.short	(.L_102 - .L_101)
.L_101:
        /*001c*/ 	.word	0x00000000
        /*0020*/ 	.short	0x000a
        /*0022*/ 	.short	0x0040
        /*0024*/ 	.byte	0x00, 0xf0, 0x11, 0x00


	//----- nvinfo : EIATTR_KPARAM_INFO
	.align		4
.L_102:
        /*0028*/ 	.byte	0x04, 0x17
        /*002a*/ 	.short	(.L_104 - .L_103)
.L_103:
        /*002c*/ 	.word	0x00000000
        /*0030*/ 	.short	0x0009
        /*0032*/ 	.short	0x003c
        /*0034*/ 	.byte	0x00, 0xf0, 0x11, 0x00


	//----- nvinfo : EIATTR_KPARAM_INFO
	.align		4
.L_104:
        /*0038*/ 	.byte	0x04, 0x17
        /*003a*/ 	.short	(.L_106 - .L_105)
.L_105:
        /*003c*/ 	.word	0x00000000
        /*0040*/ 	.short	0x0008
        /*0042*/ 	.short	0x0038
        /*0044*/ 	.byte	0x00, 0xf0, 0x11, 0x00


	//----- nvinfo : EIATTR_KPARAM_INFO
	.align		4
.L_106:
        /*0048*/ 	.byte	0x04, 0x17
        /*004a*/ 	.short	(.L_108 - .L_107)
.L_107:
        /*004c*/ 	.word	0x00000000
        /*0050*/ 	.short	0x0007
        /*0052*/ 	.short	0x0034
        /*0054*/ 	.byte	0x00, 0xf0, 0x11, 0x00


	//----- nvinfo : EIATTR_KPARAM_INFO
	.align		4
.L_108:
        /*0058*/ 	.byte	0x04, 0x17
        /*005a*/ 	.short	(.L_110 - .L_109)
.L_109:
        /*005c*/ 	.word	0x00000000
        /*0060*/ 	.short	0x0006
        /*0062*/ 	.short	0x0030
        /*0064*/ 	.byte	0x00, 0xf0, 0x11, 0x00


	//----- nvinfo : EIATTR_KPARAM_INFO
	.align		4
.L_110:
        /*0068*/ 	.byte	0x04, 0x17
        /*006a*/ 	.short	(.L_112 - .L_111)
.L_111:
        /*006c*/ 	.word	0x00000000
        /*0070*/ 	.short	0x0005
        /*0072*/ 	.short	0x0028
        /*0074*/ 	.byte	0x00, 0xf5, 0x21, 0x00


	//----- nvinfo : EIATTR_KPARAM_INFO
	.align		4
.L_112:
        /*0078*/ 	.byte	0x04, 0x17
        /*007a*/ 	.short	(.L_114 - .L_113)
.L_113:
        /*007c*/ 	.word	0x00000000
        /*0080*/ 	.short	0x0004
        /*0082*/ 	.short	0x0020
        /*0084*/ 	.byte	0x00, 0xf5, 0x21, 0x00


	//----- nvinfo : EIATTR_KPARAM_INFO
	.align		4
.L_114:
        /*0088*/ 	.byte	0x04, 0x17
        /*008a*/ 	.short	(.L_116 - .L_115)
.L_115:
        /*008c*/ 	.word	0x00000000
        /*0090*/ 	.short	0x0003
        /*0092*/ 	.short	0x0018
        /*0094*/ 	.byte	0x00, 0xf5, 0x21, 0x00


	//----- nvinfo : EIATTR_KPARAM_INFO
	.align		4
.L_116:
        /*0098*/ 	.byte	0x04, 0x17
        /*009a*/ 	.short	(.L_118 - .L_117)
.L_117:
        /*009c*/ 	.word	0x00000000
        /*00a0*/ 	.short	0x0002
        /*00a2*/ 	.short	0x0010
        /*00a4*/ 	.byte	0x00, 0xf5, 0x21, 0x00


	//----- nvinfo : EIATTR_KPARAM_INFO
	.align		4
.L_118:
        /*00a8*/ 	.byte	0x04, 0x17
        /*00aa*/ 	.short	(.L_120 - .L_119)
.L_119:
        /*00ac*/ 	.word	0x00000000
        /*00b0*/ 	.short	0x0001
        /*00b2*/ 	.short	0x0008
        /*00b4*/ 	.byte	0x00, 0xf5, 0x21, 0x00


	//----- nvinfo : EIATTR_KPARAM_INFO
	.align		4
.L_120:
        /*00b8*/ 	.byte	0x04, 0x17
        /*00ba*/ 	.short	(.L_122 - .L_121)
.L_121:
        /*00bc*/ 	.word	0x00000000
        /*00c0*/ 	.short	0x0000
        /*00c2*/ 	.short	0x0000
        /*00c4*/ 	.byte	0x00, 0xf5, 0x21, 0x00


	//----- nvinfo : EIATTR_SPARSE_MMA_MASK
	.align		4
.L_122:
        /*00c8*/ 	.byte	0x03, 0x50
        /*00ca*/ 	.short	0x0000


	//----- nvinfo : EIATTR_MAXREG_COUNT
	.align		4
        /*00cc*/ 	.byte	0x03, 0x1b
        /*00ce*/ 	.short	0x00ff


	//----- nvinfo : EIATTR_NUM_BARRIERS
	.align		4
        /*00d0*/ 	.byte	0x02, 0x4c
        /*00d2*/ 	.byte	0x01
	.zero		1


	//----- nvinfo : EIATTR_MERCURY_ISA_VERSION
	.align		4
        /*00d4*/ 	.byte	0x03, 0x5f
        /*00d6*/ 	.short	0x0101


	//----- nvinfo : EIATTR_INT_WARP_WIDE_INSTR_OFFSETS
	.align		4
        /*00d8*/ 	.byte	0x04, 0x31
        /*00da*/ 	.short	(.L_124 - .L_123)


	//   ....[0]....
.L_123:
        /*00dc*/ 	.word	0x000010c0


	//----- nvinfo : EIATTR_VRC_CTA_INIT_COUNT
	.align		4
.L_124:
        /*00e0*/ 	.byte	0x02, 0x4a
	.zero		1
	.zero		1


	//----- nvinfo : EIATTR_EXIT_INSTR_OFFSETS
	.align		4
        /*00e4*/ 	.byte	0x04, 0x1c
        /*00e6*/ 	.short	(.L_126 - .L_125)


	//   ....[0]....
.L_125:
        /*00e8*/ 	.word	0x00000070


	//   ....[1]....
        /*00ec*/ 	.word	0x000000f0


	//   ....[2]....
        /*00f0*/ 	.word	0x00001090


	//   ....[3]....
        /*00f4*/ 	.word	0x00001160


	//----- nvinfo : EIATTR_CRS_STACK_SIZE
	.align		4
.L_126:
        /*00f8*/ 	.byte	0x04, 0x1e
        /*00fa*/ 	.short	(.L_128 - .L_127)
.L_127:
        /*00fc*/ 	.word	0x00000000


	//----- nvinfo : EIATTR_CBANK_PARAM_SIZE
	.align		4
.L_128:
        /*0100*/ 	.byte	0x03, 0x19
        /*0102*/ 	.short	0x0048


	//----- nvinfo : EIATTR_PARAM_CBANK
	.align		4
        /*0104*/ 	.byte	0x04, 0x0a
        /*0106*/ 	.short	(.L_130 - .L_129)
	.align		4
.L_129:
        /*0108*/ 	.word	index@(.nv.constant0._Z36dynamicLabelPropagationKernelUnifiedPiPKiS1_S1_S_S_iiiiii)
        /*010c*/ 	.short	0x0380
        /*010e*/ 	.short	0x0048


	//----- nvinfo : EIATTR_SW_WAR
	.align		4
.L_130:
        /*0110*/ 	.byte	0x04, 0x36
        /*0112*/ 	.short	(.L_132 - .L_131)
.L_131:
        /*0114*/ 	.word	0x00000008
.L_132:


//--------------------- .nv.callgraph             --------------------------
	.section	.nv.callgraph,"",@"SHT_CUDA_CALLGRAPH"
	.align	4
	.sectionentsize	8
	.align		4
        /*0000*/ 	.word	0x00000000
	.align		4
        /*0004*/ 	.word	0xffffffff
	.align		4
        /*0008*/ 	.word	0x00000000
	.align		4
        /*000c*/ 	.word	0xfffffffe
	.align		4
        /*0010*/ 	.word	0x00000000
	.align		4
        /*0014*/ 	.word	0xfffffffd
	.align		4
        /*0018*/ 	.word	0x00000000
	.align		4
        /*001c*/ 	.word	0xfffffffc


//--------------------- .nv.constant3             --------------------------
	.section	.nv.constant3,"a",@progbits
	.align	8
.nv.constant3:
	.type		d_partition_info,@object
	.size		d_partition_info,(.L_0 - d_partition_info)
d_partition_info:
	.zero		512
.L_0:


//--------------------- .text._Z22calculateEdgeCutKernelPKiS0_S0_Pii --------------------------
	.section	.text._Z22calculateEdgeCutKernelPKiS0_S0_Pii,"ax",@progbits
	.align	128
        .global         _Z22calculateEdgeCutKernelPKiS0_S0_Pii
        .type           _Z22calculateEdgeCutKernelPKiS0_S0_Pii,@function
        .size           _Z22calculateEdgeCutKernelPKiS0_S0_Pii,(.L_x_54 - _Z22calculateEdgeCutKernelPKiS0_S0_Pii)
        .other          _Z22calculateEdgeCutKernelPKiS0_S0_Pii,@"STO_CUDA_ENTRY STV_DEFAULT"
_Z22calculateEdgeCutKernelPKiS0_S0_Pii:
.text._Z22calculateEdgeCutKernelPKiS0_S0_Pii:
[----:B------:R-:W-:Y:S01]  /*0000*/  LDC R1, c[0x0][0x37c] ;  /* 0x0000df00ff017b82 */ /* 0x000fe20000000800 */
[----:B------:R-:W0:Y:S07]  /*0010*/  S2R R3, SR_TID.X ;  /* 0x0000000000037919 */ /* 0x000e2e0000002100 */
[----:B------:R-:W0:Y:S01]  /*0020*/  S2UR UR4, SR_CTAID.X ;  /* 0x00000000000479c3 */ /* 0x000e220000002500 */
[----:B------:R-:W1:Y:S07]  /*0030*/  LDCU UR5, c[0x0][0x3a0] ;  /* 0x00007400ff0577ac */ /* 0x000e6e0008000800 */
[----:B------:R-:W0:Y:S01]  /*0040*/  LDC R0, c[0x0][0x360] ;  /* 0x0000d800ff007b82 */ /* 0x000e220000000800 */
[----:B-1----:R-:W-:-:S02]  /*0050*/  IMAD.U32 R13, RZ, RZ, UR5 ;  /* 0x00000005ff0d7e24 */ /* 0x002fc4000f8e00ff */
[----:B0-----:R-:W-:-:S05]  /*0060*/  IMAD R0, R0, UR4, R3 ;  /* 0x0000000400007c24 */ /* 0x001fca000f8e0203 */
[----:B------:R-:W-:-:S13]  /*0070*/  ISETP.GE.AND P0, PT, R0, R13, PT ;  /* 0x0000000d0000720c */ /* 0x000fda0003f06270 */
[----:B------:R-:W-:Y:S05]  /*0080*/  @P0 EXIT ;  /* 0x000000000000094d */ /* 0x000fea0003800000 */
[----:B------:R-:W0:Y:S01]  /*0090*/  LDC.64 R2, c[0x0][0x388] ;  /* 0x0000e200ff027b82 */ /* 0x000e220000000a00 */
[----:B------:R-:W1:Y:S01]  /*00a0*/  LDCU.64 UR6, c[0x0][0x358] ;  /* 0x00006b00ff0677ac */ /* 0x000e620008000a00 */
[----:B------:R-:W2:Y:S06]  /*00b0*/  LDCU UR4, c[0x0][0x3a0] ;  /* 0x00007400ff0477ac */ /* 0x000eac0008000800 */
[----:B------:R-:W3:Y:S01]  /*00c0*/  LDC.64 R4, c[0x0][0x380] ;  /* 0x0000e000ff047b82 */ /* 0x000ee20000000a00 */
[----:B0-----:R-:W-:-:S05]  /*00d0*/  IMAD.WIDE R2, R0, 0x4, R2 ;  /* 0x0000000400027825 */ /* 0x001fca00078e0202 */
[----:B-1----:R-:W4:Y:S04]  /*00e0*/  LDG.E R15, desc[UR6][R2.64] ;  /* 0x00000006020f7981 */ /* 0x002f28000c1e1900 */
[----:B------:R-:W4:Y:S01]  /*00f0*/  LDG.E R6, desc[UR6][R2.64+0x4] ;  /* 0x0000040602067981 */ /* 0x000f22000c1e1900 */
[----:B------:R-:W-:Y:S01]  /*0100*/  BSSY.RECONVERGENT B0, `(.L_x_0) ;  /* 0x00000ca000007945 */ /* 0x000fe20003800200 */
[----:B------:R-:W-:Y:S01]  /*0110*/  IMAD.MOV.U32 R12, RZ, RZ, RZ ;  /* 0x000000ffff0c7224 */ /* 0x000fe200078e00ff */
[----:B----4-:R-:W-:-:S13]  /*0120*/  ISETP.GE.AND P0, PT, R15, R6, PT ;  /* 0x000000060f00720c */ /* 0x010fda0003f06270 */
[----:B--23--:R-:W-:Y:S05]  /*0130*/  @P0 BRA `(.L_x_1) ;  /* 0x0000000c00180947 */ /* 0x00cfea0003800000 */
[----:B------:R-:W-:-:S05]  /*0140*/  IMAD.WIDE R2, R0, 0x4, R4 ;  /* 0x0000000400027825 */ /* 0x000fca00078e0204 */
[----:B------:R0:W5:Y:S01]  /*0150*/  LDG.E R14, desc[UR6][R2.64] ;  /* 0x00000006020e7981 */ /* 0x000162000c1e1900 */
[----:B------:R-:W-:Y:S01]  /*0160*/  VIADDMNMX R6, R15, 0x1, R6, !PT ;  /* 0x000000010f067846 */ /* 0x000fe20007800106 */
[----:B------:R-:W-:Y:S01]  /*0170*/  BSSY.RECONVERGENT B1, `(.L_x_2) ;  /* 0x0000064000017945 */ /* 0x000fe20003800200 */
[----:B------:R-:W-:-:S03]  /*0180*/  IMAD.MOV.U32 R12, RZ, RZ, RZ ;  /* 0x000000ffff0c7224 */ /* 0x000fc600078e00ff */
[----:B------:R-:W-:Y:S02]  /*0190*/  IMAD.IADD R16, R6, 0x1, -R15 ;  /* 0x0000000106107824 */ /* 0x000fe400078e0a0f */
[----:B------:R-:W-:-:S03]  /*01a0*/  IMAD.IADD R6, R15, 0x1, -R6 ;  /* 0x000000010f067824 */ /* 0x000fc600078e0a06 */
[----:B------:R-:W-:Y:S02]  /*01b0*/  LOP3.LUT R17, R16, 0x7, RZ, 0xc0, !PT ;  /* 0x0000000710117812 */ /* 0x000fe400078ec0ff */
[----:B------:R-:W-:Y:S02]  /*01c0*/  ISETP.GT.U32.AND P0, PT, R6, -0x8, PT ;  /* 0xfffffff80600780c */ /* 0x000fe40003f04070 */
[----:B------:R-:W-:-:S11]  /*01d0*/  ISETP.NE.AND P5, PT, R17, RZ, PT ;  /* 0x000000ff1100720c */ /* 0x000fd60003fa5270 */
[----:B0-----:R-:W-:Y:S05]  /*01e0*/  @P0 BRA `(.L_x_3) ;  /* 0x0000000400700947 */ /* 0x001fea0003800000 */
[----:B------:R-:W0:Y:S01]  /*01f0*/  LDC.64 R2, c[0x0][0x390] ;  /* 0x0000e400ff027b82 */ /* 0x000e220000000a00 */
[----:B------:R-:W-:Y:S01]  /*0200*/  LOP3.LUT R18, R16, 0xfffffff8, RZ, 0xc0, !PT ;  /* 0xfffffff810127812 */ /* 0x000fe200078ec0ff */
[----:B------:R-:W-:-:S04]  /*0210*/  HFMA2 R12, -RZ, RZ, 0, 0 ;  /* 0x00000000ff0c7431 */ /* 0x000fc800000001ff */
[----:B------:R-:W-:Y:S01]  /*0220*/  IMAD.MOV R18, RZ, RZ, -R18 ;  /* 0x000000ffff127224 */ /* 0x000fe200078e0a12 */
[----:B0-----:R-:W-:-:S05]  /*0230*/  IADD3 R2, P0, PT, R2, 0x10, RZ ;  /* 0x0000001002027810 */ /* 0x001fca0007f1e0ff */
[----:B------:R-:W-:-:S08]  /*0240*/  IMAD.X R3, RZ, RZ, R3, P0 ;  /* 0x000000ffff037224 */ /* 0x000fd000000e0603 */
.L_x_4:
[----:B------:R-:W-:-:S05]  /*0250*/  IMAD.WIDE R4, R15, 0x4, R2 ;  /* 0x000000040f047825 */ /* 0x000fca00078e0202 */
[----:B------:R-:W2:Y:S04]  /*0260*/  LDG.E R25, desc[UR6][R4.64+-0x10] ;  /* 0xfffff00604197981 */ /* 0x000ea8000c1e1900 */
[----:B------:R-:W3:Y:S04]  /*0270*/  LDG.E R21, desc[UR6][R4.64+-0xc] ;  /* 0xfffff40604157981 */ /* 0x000ee8000c1e1900 */
[----:B------:R-:W4:Y:S01]  /*0280*/  LDG.E R19, desc[UR6][R4.64+-0x8] ;  /* 0xfffff80604137981 */ /* 0x000f22000c1e1900 */
[----:B------:R-:W-:-:S03]  /*0290*/  IMAD.U32 R13, RZ, RZ, UR4 ;  /* 0x00000004ff0d7e24 */ /* 0x000fc6000f8e00ff */
[----:B------:R-:W4:Y:S04]  /*02a0*/  LDG.E R23, desc[UR6][R4.64+-0x4] ;  /* 0xfffffc0604177981 */ /* 0x000f28000c1e1900 */
[----:B------:R-:W4:Y:S04]  /*02b0*/  LDG.E R11, desc[UR6][R4.64] ;  /* 0x00000006040b7981 */ /* 0x000f28000c1e1900 */
[----:B------:R-:W4:Y:S01]  /*02c0*/  LDG.E R20, desc[UR6][R4.64+0xc] ;  /* 0x00000c0604147981 */ /* 0x000f22000c1e1900 */
[----:B--2---:R-:W-:-:S04]  /*02d0*/  ISETP.GE.AND P4, PT, R0, R25, PT ;  /* 0x000000190000720c */ /* 0x004fc80003f86270 */
[----:B------:R-:W-:Y:S02]  /*02e0*/  ISETP.GE.OR P4, PT, R25, R13, P4 ;  /* 0x0000000d1900720c */ /* 0x000fe40002786670 */
[C---:B---3--:R-:W-:Y:S02]  /*02f0*/  ISETP.GE.AND P0, PT, R0.reuse, R21, PT ;  /* 0x000000150000720c */ /* 0x048fe40003f06270 */
[----:B----4-:R-:W-:Y:S02]  /*0300*/  ISETP.GE.AND P1, PT, R0, R19, PT ;  /* 0x000000130000720c */ /* 0x010fe40003f26270 */
[-C--:B------:R-:W-:Y:S02]  /*0310*/  ISETP.GE.OR P0, PT, R21, R13.reuse, P0 ;  /* 0x0000000d1500720c */ /* 0x080fe40000706670 */
[----:B------:R-:W-:-:S05]  /*0320*/  ISETP.GE.OR P1, PT, R19, R13, P1 ;  /* 0x0000000d1300720c */ /* 0x000fca0000f26670 */
[----:B------:R-:W0:Y:S08]  /*0330*/  @!P4 LDC.64 R6, c[0x0][0x380] ;  /* 0x0000e000ff06cb82 */ /* 0x000e300000000a00 */
[----:B------:R-:W1:Y:S01]  /*0340*/  @!P0 LDC.64 R8, c[0x0][0x380] ;  /* 0x0000e000ff088b82 */ /* 0x000e620000000a00 */
[----:B0-----:R-:W-:-:S07]  /*0350*/  @!P4 IMAD.WIDE R24, R25, 0x4, R6 ;  /* 0x000000041918c825 */ /* 0x001fce00078e0206 */
[----:B------:R-:W0:Y:S01]  /*0360*/  @!P1 LDC.64 R6, c[0x0][0x380] ;  /* 0x0000e000ff069b82 */ /* 0x000e220000000a00 */
[----:B------:R-:W2:Y:S01]  /*0370*/  @!P4 LDG.E R25, desc[UR6][R24.64] ;  /* 0x000000061819c981 */ /* 0x000ea2000c1e1900 */
[----:B-1----:R-:W-:-:S03]  /*0380*/  @!P0 IMAD.WIDE R8, R21, 0x4, R8 ;  /* 0x0000000415088825 */ /* 0x002fc600078e0208 */
[----:B------:R-:W3:Y:S04]  /*0390*/  LDG.E R21, desc[UR6][R4.64+0x4] ;  /* 0x0000040604157981 */ /* 0x000ee8000c1e1900 */
[----:B------:R1:W4:Y:S01]  /*03a0*/  @!P0 LDG.E R27, desc[UR6][R8.64] ;  /* 0x00000006081b8981 */ /* 0x000322000c1e1900 */
[----:B0-----:R-:W-:-:S03]  /*03b0*/  @!P1 IMAD.WIDE R6, R19, 0x4, R6 ;  /* 0x0000000413069825 */ /* 0x001fc600078e0206 */
[----:B------:R-:W3:Y:S04]  /*03c0*/  LDG.E R19, desc[UR6][R4.64+0x8] ;  /* 0x0000080604137981 */ /* 0x000ee8000c1e1900 */
[----:B------:R0:W3:Y:S01]  /*03d0*/  @!P1 LDG.E R29, desc[UR6][R6.64] ;  /* 0x00000006061d9981 */ /* 0x0000e2000c1e1900 */
[----:B------:R-:W-:-:S04]  /*03e0*/  ISETP.GE.AND P2, PT, R0, R23, PT ;  /* 0x000000170000720c */ /* 0x000fc80003f46270 */
[----:B------:R-:W-:Y:S02]  /*03f0*/  ISETP.GE.OR P2, PT, R23, R13, P2 ;  /* 0x0000000d1700720c */ /* 0x000fe40001746670 */
[----:B------:R-:W-:Y:S01]  /*0400*/  ISETP.GE.AND P3, PT, R0, R11, PT ;  /* 0x0000000b0000720c */ /* 0x000fe20003f66270 */
[----:B------:R-:W-:-:S03]  /*0410*/  @!P4 VIADD R10, R12, 0x1 ;  /* 0x000000010c0ac836 */ /* 0x000fc60000000000 */
[----:B------:R-:W-:-:S07]  /*0420*/  ISETP.GE.OR P3, PT, R11, R13, P3 ;  /* 0x0000000d0b00720c */ /* 0x000fce0001f66670 */
[----:B-1----:R-:W1:Y:S08]  /*0430*/  @!P2 LDC.64 R8, c[0x0][0x380] ;  /* 0x0000e000ff08ab82 */ /* 0x002e700000000a00 */
[----:B0-----:R-:W0:Y:S01]  /*0440*/  @!P3 LDC.64 R6, c[0x0][0x380] ;  /* 0x0000e000ff06bb82 */ /* 0x001e220000000a00 */
[----:B-1----:R-:W-:-:S06]  /*0450*/  @!P2 IMAD.WIDE R8, R23, 0x4, R8 ;  /* 0x000000041708a825 */ /* 0x002fcc00078e0208 */
[----:B------:R-:W3:Y:S01]  /*0460*/  @!P2 LDG.E R9, desc[UR6][R8.64] ;  /* 0x000000060809a981 */ /* 0x000ee2000c1e1900 */
[----:B--2--5:R-:W-:-:S13]  /*0470*/  ISETP.NE.OR P6, PT, R14, R25, P4 ;  /* 0x000000190e00720c */ /* 0x024fda00027c5670 */
[----:B------:R-:W-:Y:S02]  /*0480*/  @!P6 IADD3 R10, PT, PT, R12, RZ, RZ ;  /* 0x000000ff0c0ae210 */ /* 0x000fe40007ffe0ff */
[----:B----4-:R-:W-:-:S03]  /*0490*/  ISETP.NE.OR P6, PT, R14, R27, P0 ;  /* 0x0000001b0e00720c */ /* 0x010fc600007c5670 */
[----:B------:R-:W-:Y:S01]  /*04a0*/  @!P4 IMAD.MOV.U32 R12, RZ, RZ, R10 ;  /* 0x000000ffff0cc224 */ /* 0x000fe200078e000a */
[----:B---3--:R-:W-:-:S03]  /*04b0*/  ISETP.GE.AND P4, PT, R0, R21, PT ;  /* 0x000000150000720c */ /* 0x008fc60003f86270 */
[----:B------:R-:W-:Y:S01]  /*04c0*/  @!P0 VIADD R4, R12, 0x1 ;  /* 0x000000010c048836 */ /* 0x000fe20000000000 */
[----:B------:R-:W-:-:S05]  /*04d0*/  ISETP.GE.OR P4, PT, R21, R13, P4 ;  /* 0x0000000d1500720c */ /* 0x000fca0002786670 */
[----:B------:R-:W-:Y:S01]  /*04e0*/  @!P6 IMAD.MOV R4, RZ, RZ, R12 ;  /* 0x000000ffff04e224 */ /* 0x000fe200078e020c */
[----:B------:R-:W-:-:S03]  /*04f0*/  ISETP.NE.OR P6, PT, R14, R29, P1 ;  /* 0x0000001d0e00720c */ /* 0x000fc60000fc5670 */
[----:B------:R-:W-:Y:S01]  /*0500*/  @!P0 IMAD.MOV.U32 R12, RZ, RZ, R4 ;  /* 0x000000ffff0c8224 */ /* 0x000fe200078e0004 */
[----:B------:R-:W-:-:S03]  /*0510*/  ISETP.GE.AND P0, PT, R0, R19, PT ;  /* 0x000000130000720c */ /* 0x000fc60003f06270 */
[----:B------:R-:W1:Y:S01]  /*0520*/  @!P4 LDC.64 R4, c[0x0][0x380] ;  /* 0x0000e000ff04cb82 */ /* 0x000e620000000a00 */
[----:B------:R-:W-:Y:S02]  /*0530*/  ISETP.GE.OR P0, PT, R19, R13, P0 ;  /* 0x0000000d1300720c */ /* 0x000fe40000706670 */
[----:B------:R-:W-:Y:S01]  /*0540*/  @!P1 IADD3 R24, PT, PT, R12, 0x1, RZ ;  /* 0x000000010c189810 */ /* 0x000fe20007ffe0ff */
[----:B0-----:R-:W-:-:S04]  /*0550*/  @!P3 IMAD.WIDE R10, R11, 0x4, R6 ;  /* 0x000000040b0ab825 */ /* 0x001fc800078e0206 */
[----:B------:R-:W-:Y:S01]  /*0560*/  @!P6 IMAD.MOV R24, RZ, RZ, R12 ;  /* 0x000000ffff18e224 */ /* 0x000fe200078e020c */
[----:B------:R-:W-:Y:S01]  /*0570*/  ISETP.GE.AND P6, PT, R0, R20, PT ;  /* 0x000000140000720c */ /* 0x000fe20003fc6270 */
[----:B------:R-:W2:Y:S04]  /*0580*/  @!P3 LDG.E R11, desc[UR6][R10.64] ;  /* 0x000000060a0bb981 */ /* 0x000ea8000c1e1900 */
[----:B------:R-:W0:Y:S01]  /*0590*/  @!P0 LDC.64 R6, c[0x0][0x380] ;  /* 0x0000e000ff068b82 */ /* 0x000e220000000a00 */
[----:B------:R-:W-:Y:S01]  /*05a0*/  ISETP.GE.OR P6, PT, R20, R13, P6 ;  /* 0x0000000d1400720c */ /* 0x000fe200037c6670 */
[----:B-1----:R-:W-:-:S12]  /*05b0*/  @!P4 IMAD.WIDE R4, R21, 0x4, R4 ;  /* 0x000000041504c825 */ /* 0x002fd800078e0204 */
[----:B------:R-:W1:Y:S01]  /*05c0*/  @!P6 LDC.64 R22, c[0x0][0x380] ;  /* 0x0000e000ff16eb82 */ /* 0x000e620000000a00 */
[----:B------:R3:W4:Y:S01]  /*05d0*/  @!P4 LDG.E R5, desc[UR6][R4.64] ;  /* 0x000000060405c981 */ /* 0x000722000c1e1900 */
[----:B0-----:R-:W-:-:S06]  /*05e0*/  @!P0 IMAD.WIDE R6, R19, 0x4, R6 ;  /* 0x0000000413068825 */ /* 0x001fcc00078e0206 */
[----:B------:R-:W4:Y:S01]  /*05f0*/  @!P0 LDG.E R7, desc[UR6][R6.64] ;  /* 0x0000000606078981 */ /* 0x000f22000c1e1900 */
[----:B-1----:R-:W-:-:S06]  /*0600*/  @!P6 IMAD.WIDE R22, R20, 0x4, R22 ;  /* 0x000000041416e825 */ /* 0x002fcc00078e0216 */
[----:B------:R-:W4:Y:S01]  /*0610*/  @!P6 LDG.E R23, desc[UR6][R22.64] ;  /* 0x000000061617e981 */ /* 0x000f22000c1e1900 */
[----:B------:R-:W-:Y:S01]  /*0620*/  @!P1 IMAD.MOV.U32 R12, RZ, RZ, R24 ;  /* 0x000000ffff0c9224 */ /* 0x000fe200078e0018 */
[----:B------:R-:W-:-:S03]  /*0630*/  ISETP.NE.OR P1, PT, R14, R9, P2 ;  /* 0x000000090e00720c */ /* 0x000fc60001725670 */
[----:B------:R-:W-:-:S10]  /*0640*/  @!P2 VIADD R8, R12, 0x1 ;  /* 0x000000010c08a836 */ /* 0x000fd40000000000 */
[----:B------:R-:W-:-:S05]  /*0650*/  @!P1 IMAD.MOV R8, RZ, RZ, R12 ;  /* 0x000000ffff089224 */ /* 0x000fca00078e020c */
[----:B------:R-:W-:-:S05]  /*0660*/  @!P2 MOV R12, R8 ;  /* 0x00000008000ca202 */ /* 0x000fca0000000f00 */
[----:B---3--:R-:W-:Y:S01]  /*0670*/  @!P3 VIADD R4, R12, 0x1 ;  /* 0x000000010c04b836 */ /* 0x008fe20000000000 */
[----:B------:R-:W-:Y:S01]  /*0680*/  IADD3 R18, PT, PT, R18, 0x8, RZ ;  /* 0x0000000812127810 */ /* 0x000fe20007ffe0ff */
[----:B------:R-:W-:Y:S01]  /*0690*/  VIADD R15, R15, 0x8 ;  /* 0x000000080f0f7836 */ /* 0x000fe20000000000 */
[----:B--2---:R-:W-:-:S13]  /*06a0*/  ISETP.NE.OR P1, PT, R14, R11, P3 ;  /* 0x0000000b0e00720c */ /* 0x004fda0001f25670 */
[----:B------:R-:W-:Y:S01]  /*06b0*/  @!P1 IMAD.MOV R4, RZ, RZ, R12 ;  /* 0x000000ffff049224 */ /* 0x000fe200078e020c */
[----:B----4-:R-:W-:-:S03]  /*06c0*/  ISETP.NE.OR P2, PT, R14, R5, P4 ;  /* 0x000000050e00720c */ /* 0x010fc60002745670 */
[----:B------:R-:W-:-:S04]  /*06d0*/  @!P3 IMAD.MOV.U32 R12, RZ, RZ, R4 ;  /* 0x000000ffff0cb224 */ /* 0x000fc800078e0004 */
[----:B------:R-:W-:Y:S01]  /*06e0*/  @!P4 VIADD R4, R12, 0x1 ;  /* 0x000000010c04c836 */ /* 0x000fe20000000000 */
[----:B------:R-:W-:-:S05]  /*06f0*/  ISETP.NE.OR P1, PT, R14, R7, P0 ;  /* 0x000000070e00720c */ /* 0x000fca0000725670 */
[----:B------:R-:W-:-:S05]  /*0700*/  @!P2 IADD3 R4, PT, PT, R12, RZ, RZ ;  /* 0x000000ff0c04a210 */ /* 0x000fca0007ffe0ff */
[----:B------:R-:W-:-:S04]  /*0710*/  @!P4 IMAD.MOV.U32 R12, RZ, RZ, R4 ;  /* 0x000000ffff0cc224 */ /* 0x000fc800078e0004 */
[----:B------:R-:W-:Y:S02]  /*0720*/  @!P0 VIADD R4, R12, 0x1 ;  /* 0x000000010c048836 */ /* 0x000fe40000000000 */
[----:B------:R-:W-:Y:S01]  /*0730*/  @!P1 IMAD.MOV R4, RZ, RZ, R12 ;  /* 0x000000ffff049224 */ /* 0x000fe200078e020c */
[----:B------:R-:W-:-:S03]  /*0740*/  ISETP.NE.OR P2, PT, R14, R23, P6 ;  /* 0x000000170e00720c */ /* 0x000fc60003745670 */
[----:B------:R-:W-:Y:S01]  /*0750*/  @!P0 IMAD.MOV.U32 R12, RZ, RZ, R4 ;  /* 0x000000ffff0c8224 */ /* 0x000fe200078e0004 */
[----:B------:R-:W-:-:S03]  /*0760*/  ISETP.NE.AND P0, PT, R18, RZ, PT ;  /* 0x000000ff1200720c */ /* 0x000fc60003f05270 */
[----:B------:R-:W-:-:S06]  /*0770*/  @!P6 VIADD R4, R12, 0x1 ;  /* 0x000000010c04e836 */ /* 0x000fcc0000000000 */
[----:B------:R-:W-:-:S04]  /*0780*/  @!P2 IMAD.MOV R4, RZ, RZ, R12 ;  /* 0x000000ffff04a224 */ /* 0x000fc800078e020c */
[----:B------:R-:W-:Y:S01]  /*0790*/  @!P6 IMAD.MOV.U32 R12, RZ, RZ, R4 ;  /* 0x000000ffff0ce224 */ /* 0x000fe200078e0004 */
[----:B------:R-:W-:Y:S06]  /*07a0*/  @P0 BRA `(.L_x_4) ;  /* 0xfffffff800a80947 */ /* 0x000fec000383ffff */
.L_x_3:
[----:B------:R-:W-:Y:S05]  /*07b0*/  BSYNC.RECONVERGENT B1 ;  /* 0x0000000000017941 */ /* 0x000fea0003800200 */
.L_x_2:
[----:B------:R-:W-:Y:S05]  /*07c0*/  @!P5 BRA `(.L_x_1) ;  /* 0x000000040074d947 */ /* 0x000fea0003800000 */
[----:B------:R-:W-:Y:S01]  /*07d0*/  ISETP.GE.U32.AND P0, PT, R17, 0x4, PT ;  /* 0x000000041100780c */ /* 0x000fe20003f06070 */
[----:B------:R-:W-:Y:S01]  /*07e0*/  BSSY.RECONVERGENT B1, `(.L_x_5) ;  /* 0x000002f000017945 */ /* 0x000fe20003800200 */
[----:B------:R-:W-:-:S04]  /*07f0*/  LOP3.LUT R10, R16, 0x3, RZ, 0xc0, !PT ;  /* 0x00000003100a7812 */ /* 0x000fc800078ec0ff */
[----:B------:R-:W-:-:S07]  /*0800*/  ISETP.NE.AND P4, PT, R10, RZ, PT ;  /* 0x000000ff0a00720c */ /* 0x000fce0003f85270 */
[----:B------:R-:W-:Y:S06]  /*0810*/  @!P0 BRA `(.L_x_6) ;  /* 0x0000000000ac8947 */ /* 0x000fec0003800000 */
[----:B------:R-:W0:Y:S02]  /*0820*/  LDC.64 R2, c[0x0][0x390] ;  /* 0x0000e400ff027b82 */ /* 0x000e240000000a00 */
[----:B0-----:R-:W-:-:S05]  /*0830*/  IMAD.WIDE R2, R15, 0x4, R2 ;  /* 0x000000040f027825 */ /* 0x001fca00078e0202 */
[----:B------:R-:W2:Y:S04]  /*0840*/  LDG.E R9, desc[UR6][R2.64] ;  /* 0x0000000602097981 */ /* 0x000ea8000c1e1900 */
[----:B------:R-:W3:Y:S04]  /*0850*/  LDG.E R11, desc[UR6][R2.64+0x4] ;  /* 0x00000406020b7981 */ /* 0x000ee8000c1e1900 */
[----:B------:R-:W4:Y:S04]  /*0860*/  LDG.E R17, desc[UR6][R2.64+0x8] ;  /* 0x0000080602117981 */ /* 0x000f28000c1e1900 */
[----:B------:R-:W4:Y:S01]  /*0870*/  LDG.E R19, desc[UR6][R2.64+0xc] ;  /* 0x00000c0602137981 */ /* 0x000f22000c1e1900 */
[----:B--2---:R-:W-:-:S04]  /*0880*/  ISETP.GE.AND P0, PT, R0, R9, PT ;  /* 0x000000090000720c */ /* 0x004fc80003f06270 */
[----:B------:R-:W-:Y:S02]  /*0890*/  ISETP.GE.OR P0, PT, R9, R13, P0 ;  /* 0x0000000d0900720c */ /* 0x000fe40000706670 */
[C---:B---3--:R-:W-:Y:S02]  /*08a0*/  ISETP.GE.AND P1, PT, R0.reuse, R11, PT ;  /* 0x0000000b0000720c */ /* 0x048fe40003f26270 */
[C---:B----4-:R-:W-:Y:S02]  /*08b0*/  ISETP.GE.AND P2, PT, R0.reuse, R17, PT ;  /* 0x000000110000720c */ /* 0x050fe40003f46270 */
[-C--:B------:R-:W-:Y:S02]  /*08c0*/  ISETP.GE.OR P1, PT, R11, R13.reuse, P1 ;  /* 0x0000000d0b00720c */ /* 0x080fe40000f26670 */
[----:B------:R-:W-:Y:S02]  /*08d0*/  ISETP.GE.OR P2, PT, R17, R13, P2 ;  /* 0x0000000d1100720c */ /* 0x000fe40001746670 */
[----:B------:R-:W-:-:S03]  /*08e0*/  ISETP.GE.AND P3, PT, R0, R19, PT ;  /* 0x000000130000720c */ /* 0x000fc60003f66270 */
[----:B------:R-:W0:Y:S01]  /*08f0*/  @!P0 LDC.64 R6, c[0x0][0x380] ;  /* 0x0000e000ff068b82 */ /* 0x000e220000000a00 */
[----:B------:R-:W-:-:S07]  /*0900*/  ISETP.GE.OR P3, PT, R19, R13, P3 ;  /* 0x0000000d1300720c */ /* 0x000fce0001f66670 */
[----:B------:R-:W1:Y:S08]  /*0910*/  @!P1 LDC.64 R4, c[0x0][0x380] ;  /* 0x0000e000ff049b82 */ /* 0x000e700000000a00 */
[----:B------:R-:W2:Y:S01]  /*0920*/  @!P2 LDC.64 R2, c[0x0][0x380] ;  /* 0x0000e000ff02ab82 */ /* 0x000ea20000000a00 */
[----:B0-----:R-:W-:-:S06]  /*0930*/  @!P0 IMAD.WIDE R6, R9, 0x4, R6 ;  /* 0x0000000409068825 */ /* 0x001fcc00078e0206 */
[----:B------:R-:W3:Y:S01]  /*0940*/  @!P0 LDG.E R7, desc[UR6][R6.64] ;  /* 0x0000000606078981 */ /* 0x000ee2000c1e1900 */
[----:B-1----:R-:W-:Y:S02]  /*0950*/  @!P1 IMAD.WIDE R8, R11, 0x4, R4 ;  /* 0x000000040b089825 */ /* 0x002fe400078e0204 */
[----:B------:R-:W0:Y:S04]  /*0960*/  @!P3 LDC.64 R4, c[0x0][0x380] ;  /* 0x0000e000ff04bb82 */ /* 0x000e280000000a00 */
[----:B------:R-:W4:Y:S01]  /*0970*/  @!P1 LDG.E R9, desc[UR6][R8.64] ;  /* 0x0000000608099981 */ /* 0x000f22000c1e1900 */
[----:B--2---:R-:W-:-:S06]  /*0980*/  @!P2 IMAD.WIDE R2, R17, 0x4, R2 ;  /* 0x000000041102a825 */ /* 0x004fcc00078e0202 */
[----:B------:R-:W2:Y:S01]  /*0990*/  @!P2 LDG.E R3, desc[UR6][R2.64] ;  /* 0x000000060203a981 */ /* 0x000ea2000c1e1900 */
[----:B0-----:R-:W-:-:S06]  /*09a0*/  @!P3 IMAD.WIDE R4, R19, 0x4, R4 ;  /* 0x000000041304b825 */ /* 0x001fcc00078e0204 */
[----:B------:R-:W2:Y:S01]  /*09b0*/  @!P3 LDG.E R5, desc[UR6][R4.64] ;  /* 0x000000060405b981 */ /* 0x000ea2000c1e1900 */
[----:B------:R-:W-:Y:S01]  /*09c0*/  @!P0 IADD3 R11, PT, PT, R12, 0x1, RZ ;  /* 0x000000010c0b8810 */ /* 0x000fe20007ffe0ff */
[----:B------:R-:W-:Y:S01]  /*09d0*/  VIADD R15, R15, 0x4 ;  /* 0x000000040f0f7836 */ /* 0x000fe20000000000 */
[C---:B---3-5:R-:W-:Y:S02]  /*09e0*/  ISETP.NE.OR P6, PT, R14.reuse, R7, P0 ;  /* 0x000000070e00720c */ /* 0x068fe400007c5670 */
[----:B----4-:R-:W-:-:S11]  /*09f0*/  ISETP.NE.OR P5, PT, R14, R9, P1 ;  /* 0x000000090e00720c */ /* 0x010fd60000fa5670 */
[----:B------:R-:W-:-:S04]  /*0a00*/  @!P6 IMAD.MOV R11, RZ, RZ, R12 ;  /* 0x000000ffff0be224 */ /* 0x000fc800078e020c */
[----:B------:R-:W-:Y:S01]  /*0a10*/  @!P0 IMAD.MOV.U32 R12, RZ, RZ, R11 ;  /* 0x000000ffff0c8224 */ /* 0x000fe200078e000b */
[----:B--2---:R-:W-:-:S03]  /*0a20*/  ISETP.NE.OR P0, PT, R14, R3, P2 ;  /* 0x000000030e00720c */ /* 0x004fc60001705670 */
[----:B------:R-:W-:Y:S02]  /*0a30*/  @!P1 VIADD R6, R12, 0x1 ;  /* 0x000000010c069836 */ /* 0x000fe40000000000 */
[----:B------:R-:W-:-:S05]  /*0a40*/  @!P5 IMAD.MOV R6, RZ, RZ, R12 ;  /* 0x000000ffff06d224 */ /* 0x000fca00078e020c */
[----:B------:R-:W-:-:S05]  /*0a50*/  @!P1 MOV R12, R6 ;  /* 0x00000006000c9202 */ /* 0x000fca0000000f00 */
[----:B------:R-:W-:Y:S01]  /*0a60*/  @!P2 VIADD R2, R12, 0x1 ;  /* 0x000000010c02a836 */ /* 0x000fe20000000000 */
[----:B------:R-:W-:Y:S01]  /*0a70*/  ISETP.NE.OR P1, PT, R14, R5, P3 ;  /* 0x000000050e00720c */ /* 0x000fe20001f25670 */
[----:B------:R-:W-:-:S04]  /*0a80*/  @!P0 IMAD.MOV R2, RZ, RZ, R12 ;  /* 0x000000ffff028224 */ /* 0x000fc800078e020c */
[----:B------:R-:W-:-:S04]  /*0a90*/  @!P2 IMAD.MOV.U32 R12, RZ, RZ, R2 ;  /* 0x000000ffff0ca224 */ /* 0x000fc800078e0002 */
[----:B------:R-:W-:-:S04]  /*0aa0*/  @!P3 VIADD R2, R12, 0x1 ;  /* 0x000000010c02b836 */ /* 0x000fc80000000000 */
[----:B------:R-:W-:-:S05]  /*0ab0*/  @!P1 IADD3 R2, PT, PT, R12, RZ, RZ ;  /* 0x000000ff0c029210 */ /* 0x000fca0007ffe0ff */
[----:B------:R-:W-:-:S07]  /*0ac0*/  @!P3 IMAD.MOV.U32 R12, RZ, RZ, R2 ;  /* 0x000000ffff0cb224 */ /* 0x000fce00078e0002 */
.L_x_6:
[----:B------:R-:W-:Y:S05]  /*0ad0*/  BSYNC.RECONVERGENT B1 ;  /* 0x0000000000017941 */ /* 0x000fea0003800200 */
.L_x_5:
[----:B------:R-:W-:Y:S05]  /*0ae0*/  @!P4 BRA `(.L_x_1) ;  /* 0x0000000000acc947 */ /* 0x000fea0003800000 */
[----:B------:R-:W-:Y:S01]  /*0af0*/  ISETP.NE.AND P0, PT, R10, 0x1, PT ;  /* 0x000000010a00780c */ /* 0x000fe20003f05270 */
[----:B------:R-:W-:Y:S01]  /*0b00*/  BSSY.RECONVERGENT B1, `(.L_x_7) ;  /* 0x000001b000017945 */ /* 0x000fe20003800200 */
[----:B------:R-:W-:-:S04]  /*0b10*/  LOP3.LUT R16, R16, 0x1, RZ, 0xc0, !PT ;  /* 0x0000000110107812 */ /* 0x000fc800078ec0ff */
[----:B------:R-:W-:-:S07]  /*0b20*/  ISETP.NE.U32.AND P2, PT, R16, 0x1, PT ;  /* 0x000000011000780c */ /* 0x000fce0003f45070 */
[----:B------:R-:W-:Y:S06]  /*0b30*/  @!P0 BRA `(.L_x_8) ;  /* 0x00000000005c8947 */ /* 0x000fec0003800000 */
[----:B------:R-:W0:Y:S02]  /*0b40*/  LDC.64 R2, c[0x0][0x390] ;  /* 0x0000e400ff027b82 */ /* 0x000e240000000a00 */
[----:B0-----:R-:W-:-:S05]  /*0b50*/  IMAD.WIDE R6, R15, 0x4, R2 ;  /* 0x000000040f067825 */ /* 0x001fca00078e0202 */
[----:B------:R-:W2:Y:S04]  /*0b60*/  LDG.E R9, desc[UR6][R6.64] ;  /* 0x0000000606097981 */ /* 0x000ea8000c1e1900 */
[----:B------:R-:W3:Y:S01]  /*0b70*/  LDG.E R11, desc[UR6][R6.64+0x4] ;  /* 0x00000406060b7981 */ /* 0x000ee2000c1e1900 */
[----:B--2---:R-:W-:-:S04]  /*0b80*/  ISETP.GE.AND P0, PT, R0, R9, PT ;  /* 0x000000090000720c */ /* 0x004fc80003f06270 */
[----:B------:R-:W-:Y:S02]  /*0b90*/  ISETP.GE.OR P0, PT, R9, R13, P0 ;  /* 0x0000000d0900720c */ /* 0x000fe40000706670 */
[----:B---3--:R-:W-:-:S04]  /*0ba0*/  ISETP.GE.AND P1, PT, R0, R11, PT ;  /* 0x0000000b0000720c */ /* 0x008fc80003f26270 */
[----:B------:R-:W-:-:S07]  /*0bb0*/  ISETP.GE.OR P1, PT, R11, R13, P1 ;  /* 0x0000000d0b00720c */ /* 0x000fce0000f26670 */
[----:B------:R-:W0:Y:S08]  /*0bc0*/  @!P0 LDC.64 R2, c[0x0][0x380] ;  /* 0x0000e000ff028b82 */ /* 0x000e300000000a00 */
[----:B------:R-:W1:Y:S01]  /*0bd0*/  @!P1 LDC.64 R4, c[0x0][0x380] ;  /* 0x0000e000ff049b82 */ /* 0x000e620000000a00 */
[----:B0-----:R-:W-:-:S06]  /*0be0*/  @!P0 IMAD.WIDE R2, R9, 0x4, R2 ;  /* 0x0000000409028825 */ /* 0x001fcc00078e0202 */
[----:B------:R-:W2:Y:S01]  /*0bf0*/  @!P0 LDG.E R3, desc[UR6][R2.64] ;  /* 0x0000000602038981 */ /* 0x000ea2000c1e1900 */
[----:B-1----:R-:W-:-:S06]  /*0c00*/  @!P1 IMAD.WIDE R4, R11, 0x4, R4 ;  /* 0x000000040b049825 */ /* 0x002fcc00078e0204 */
[----:B------:R-:W3:Y:S01]  /*0c10*/  @!P1 LDG.E R5, desc[UR6][R4.64] ;  /* 0x0000000604059981 */ /* 0x000ee2000c1e1900 */
[----:B------:R-:W-:Y:S02]  /*0c20*/  @!P0 VIADD R6, R12, 0x1 ;  /* 0x000000010c068836 */ /* 0x000fe40000000000 */
[----:B------:R-:W-:Y:S01]  /*0c30*/  VIADD R15, R15, 0x2 ;  /* 0x000000020f0f7836 */ /* 0x000fe20000000000 */
[C---:B--2--5:R-:W-:Y:S02]  /*0c40*/  ISETP.NE.OR P3, PT, R14.reuse, R3, P0 ;  /* 0x000000030e00720c */ /* 0x064fe40000765670 */
[----:B---3--:R-:W-:-:S11]  /*0c50*/  ISETP.NE.OR P4, PT, R14, R5, P1 ;  /* 0x000000050e00720c */ /* 0x008fd60000f85670 */
[----:B------:R-:W-:-:S05]  /*0c60*/  @!P3 IMAD.MOV R6, RZ, RZ, R12 ;  /* 0x000000ffff06b224 */ /* 0x000fca00078e020c */
[----:B------:R-:W-:-:S05]  /*0c70*/  @!P0 MOV R12, R6 ;  /* 0x00000006000c8202 */ /* 0x000fca0000000f00 */
[----:B------:R-:W-:Y:S02]  /*0c80*/  @!P1 VIADD R6, R12, 0x1 ;  /* 0x000000010c069836 */ /* 0x000fe40000000000 */
[----:B------:R-:W-:-:S04]  /*0c90*/  @!P4 IMAD.MOV R6, RZ, RZ, R12 ;  /* 0x000000ffff06c224 */ /* 0x000fc800078e020c */
[----:B------:R-:W-:-:S07]  /*0ca0*/  @!P1 IMAD.MOV.U32 R12, RZ, RZ, R6 ;  /* 0x000000ffff0c9224 */ /* 0x000fce00078e0006 */
.L_x_8:
[----:B------:R-:W-:Y:S05]  /*0cb0*/  BSYNC.RECONVERGENT B1 ;  /* 0x0000000000017941 */ /* 0x000fea0003800200 */
.L_x_7:
[----:B------:R-:W-:Y:S05]  /*0cc0*/  @P2 BRA `(.L_x_1) ;  /* 0x0000000000342947 */ /* 0x000fea0003800000 */
[----:B------:R-:W0:Y:S02]  /*0cd0*/  LDC.64 R2, c[0x0][0x390] ;  /* 0x0000e400ff027b82 */ /* 0x000e240000000a00 */
[----:B0-----:R-:W-:-:S05]  /*0ce0*/  IMAD.WIDE R2, R15, 0x4, R2 ;  /* 0x000000040f027825 */ /* 0x001fca00078e0202 */
[----:B------:R-:W2:Y:S02]  /*0cf0*/  LDG.E R5, desc[UR6][R2.64] ;  /* 0x0000000602057981 */ /* 0x000ea4000c1e1900 */
[----:B--2---:R-:W-:-:S04]  /*0d00*/  ISETP.GE.AND P0, PT, R0, R5, PT ;  /* 0x000000050000720c */ /* 0x004fc80003f06270 */
[----:B------:R-:W-:-:S13]  /*0d10*/  ISETP.GE.OR P0, PT, R5, R13, P0 ;  /* 0x0000000d0500720c */ /* 0x000fda0000706670 */
[----:B------:R-:W-:Y:S05]  /*0d20*/  @P0 BRA `(.L_x_1) ;  /* 0x00000000001c0947 */ /* 0x000fea0003800000 */
[----:B------:R-:W0:Y:S02]  /*0d30*/  LDC.64 R2, c[0x0][0x380] ;  /* 0x0000e000ff027b82 */ /* 0x000e240000000a00 */
[----:B0-----:R-:W-:-:S06]  /*0d40*/  IMAD.WIDE R2, R5, 0x4, R2 ;  /* 0x0000000405027825 */ /* 0x001fcc00078e0202 */
[----:B------:R-:W2:Y:S01]  /*0d50*/  LDG.E R3, desc[UR6][R2.64] ;  /* 0x0000000602037981 */ /* 0x000ea2000c1e1900 */
[----:B------:R-:W-:Y:S02]  /*0d60*/  IADD3 R0, PT, PT, R12, 0x1, RZ ;  /* 0x000000010c007810 */ /* 0x000fe40007ffe0ff */
[----:B--2--5:R-:W-:-:S13]  /*0d70*/  ISETP.NE.AND P0, PT, R14, R3, PT ;  /* 0x000000030e00720c */ /* 0x024fda0003f05270 */
[----:B------:R-:W-:-:S04]  /*0d80*/  @!P0 IMAD.MOV R0, RZ, RZ, R12 ;  /* 0x000000ffff008224 */ /* 0x000fc800078e020c */
[----:B------:R-:W-:-:S07]  /*0d90*/  IMAD.MOV.U32 R12, RZ, RZ, R0 ;  /* 0x000000ffff0c7224 */ /* 0x000fce00078e0000 */
.L_x_1:
[----:B------:R-:W-:Y:S05]  /*0da0*/  BSYNC.RECONVERGENT B0 ;  /* 0x0000000000007941 */ /* 0x000fea0003800200 */
.L_x_0:
[----:B------:R-:W-:-:S13]  /*0db0*/  ISETP.GE.AND P0, PT, R12, 0x1, PT ;  /* 0x000000010c00780c */ /* 0x000fda0003f06270 */
[----:B------:R-:W-:Y:S05]  /*0dc0*/  @!P0 EXIT ;  /* 0x000000000000894d */ /* 0x000fea0003800000 */
[----:B------:R-:W0:Y:S01]  /*0dd0*/  S2R R0, SR_LANEID ;  /* 0x0000000000007919 */ /* 0x000e220000000000 */
[----:B------:R-:W1:Y:S08]  /*0de0*/  REDUX.SUM UR5, R12 ;  /* 0x000000000c0573c4 */ /* 0x000e70000000c000 */
[----:B------:R-:W2:Y:S01]  /*0df0*/  LDC.64 R2, c[0x0][0x398] ;  /* 0x0000e600ff027b82 */ /* 0x000ea20000000a00 */
[----:B------:R-:W-:-:S02]  /*0e00*/  VOTEU.ANY UR4, UPT, PT ;  /* 0x0000000000047886 */ /* 0x000fc400038e0100 */
[----:B------:R-:W-:Y:S01]  /*0e10*/  UFLO.U32 UR4, UR4 ;  /* 0x00000004000472bd */ /* 0x000fe200080e0000 */
[----:B-1----:R-:W-:-:S05]  /*0e20*/  IMAD.U32 R5, RZ, RZ, UR5 ;  /* 0x00000005ff057e24 */ /* 0x002fca000f8e00ff */
[----:B0-----:R-:W-:-:S13]  /*0e30*/  ISETP.EQ.U32.AND P0, PT, R0, UR4, PT ;  /* 0x0000000400007c0c */ /* 0x001fda000bf02070 */
[----:B--2---:R-:W-:Y:S01]  /*0e40*/  @P0 REDG.E.ADD.STRONG.GPU desc[UR6][R2.64], R5 ;  /* 0x000000050200098e */ /* 0x004fe2000c12e106 */
[----:B------:R-:W-:Y:S05]  /*0e50*/  EXIT ;  /* 0x000000000000794d */ /* 0x000fea0003800000 */
.L_x_9:
[----:B------:R-:W-:-:S00]  /*0e60*/  BRA `(.L_x_9) ;  /* 0xfffffffc00fc7947 */ /* 0x000fc0000383ffff */
[----:B------:R-:W-:-:S00]  /*0e70*/  NOP ;  /* 0x0000000000007918 */ /* 0x000fc00000000000 */
        /* <DEDUP_REMOVED lines=8> */
.L_x_54:


//--------------------- .text._Z29extractBoundaryVerticesKernelPKiS0_S0_Pii --------------------------
	.section	.text._Z29extractBoundaryVerticesKernelPKiS0_S0_Pii,"ax",@progbits
	.align	128
        .global         _Z29extractBoundaryVerticesKernelPKiS0_S0_Pii
        .type           _Z29extractBoundaryVerticesKernelPKiS0_S0_Pii,@function
        .size           _Z29extractBoundaryVerticesKernelPKiS0_S0_Pii,(.L_x_55 - _Z29extractBoundaryVerticesKernelPKiS0_S0_Pii)
        .other          _Z29extractBoundaryVerticesKernelPKiS0_S0_Pii,@"STO_CUDA_ENTRY STV_DEFAULT"
_Z29extractBoundaryVerticesKernelPKiS0_S0_Pii:
.text._Z29extractBoundaryVerticesKernelPKiS0_S0_Pii:
[----:B------:R-:W-:Y:S01]  /*0000*/  LDC R1, c[0x0][0x37c] ;  /* 0x0000df00ff017b82 */ /* 0x000fe20000000800 */
[----:B------:R-:W0:Y:S07]  /*0010*/  S2R R0, SR_TID.X ;  /* 0x0000000000007919 */ /* 0x000e2e0000002100 */
[----:B------:R-:W0:Y:S01]  /*0020*/  S2UR UR4, SR_CTAID.X ;  /* 0x00000000000479c3 */ /* 0x000e220000002500 */
[----:B------:R-:W1:Y:S07]  /*0030*/  LDCU UR5, c[0x0][0x3a0] ;  /* 0x00007400ff0577ac */ /* 0x000e6e0008000800 */
[----:B------:R-:W0:Y:S02]  /*0040*/  LDC R9, c[0x0][0x360] ;  /* 0x0000d800ff097b82 */ /* 0x000e240000000800 */
[----:B0-----:R-:W-:-:S05]  /*0050*/  IMAD R9, R9, UR4, R0 ;  /* 0x0000000409097c24 */ /* 0x001fca000f8e0200 */
[----:B-1----:R-:W-:-:S13]  /*0060*/  ISETP.GE.AND P0, PT, R9, UR5, PT ;  /* 0x0000000509007c0c */ /* 0x002fda000bf06270 */
        /* <DEDUP_REMOVED lines=9> */
[----:B------:R-:W-:Y:S01]  /*0100*/  HFMA2 R13, -RZ, RZ, 0, 0 ;  /* 0x00000000ff0d7431 */ /* 0x000fe200000001ff */
[----:B----4-:R-:W-:-:S13]  /*0110*/  ISETP.GE.AND P0, PT, R8, R11, PT ;  /* 0x0000000b0800720c */ /* 0x010fda0003f06270 */
[----:B--23--:R-:W-:Y:S05]  /*0120*/  @P0 BRA `(.L_x_11) ;  /* 0x0000000000500947 */ /* 0x00cfea0003800000 */
[----:B------:R-:W-:Y:S01]  /*0130*/  IMAD.WIDE R2, R9, 0x4, R4 ;  /* 0x0000000409027825 */ /* 0x000fe200078e0204 */
[----:B------:R-:W0:Y:S04]  /*0140*/  LDC.64 R6, c[0x0][0x380] ;  /* 0x0000e000ff067b82 */ /* 0x000e280000000a00 */
[----:B------:R1:W5:Y:S04]  /*0150*/  LDG.E R0, desc[UR4][R2.64] ;  /* 0x0000000402007981 */ /* 0x000368000c1e1900 */
[----:B------:R-:W2:Y:S02]  /*0160*/  LDC.64 R4, c[0x0][0x390] ;  /* 0x0000e400ff047b82 */ /* 0x000ea40000000a00 */
.L_x_14:
[----:B-12---:R-:W-:-:S06]  /*0170*/  IMAD.WIDE R2, R8, 0x4, R4 ;  /* 0x0000000408027825 */ /* 0x006fcc00078e0204 */
[----:B------:R-:W2:Y:S01]  /*0180*/  LDG.E R3, desc[UR4][R2.64] ;  /* 0x0000000402037981 */ /* 0x000ea2000c1e1900 */
[----:B------:R-:W-:Y:S01]  /*0190*/  BSSY.RELIABLE B1, `(.L_x_12) ;  /* 0x0000009000017945 */ /* 0x000fe20003800100 */
[----:B--2---:R-:W-:-:S13]  /*01a0*/  ISETP.GE.AND P0, PT, R3, UR6, PT ;  /* 0x0000000603007c0c */ /* 0x004fda000bf06270 */
[----:B------:R-:W-:Y:S05]  /*01b0*/  @P0 BRA `(.L_x_13) ;  /* 0x0000000000180947 */ /* 0x000fea0003800000 */
[----:B0-----:R-:W-:-:S06]  /*01c0*/  IMAD.WIDE R2, R3, 0x4, R6 ;  /* 0x0000000403027825 */ /* 0x001fcc00078e0206 */
[----:B------:R-:W2:Y:S01]  /*01d0*/  LDG.E R3, desc[UR4][R2.64] ;  /* 0x0000000402037981 */ /* 0x000ea2000c1e1900 */
[----:B------:R-:W-:Y:S02]  /*01e0*/  MOV R13, 0x1 ;  /* 0x00000001000d7802 */ /* 0x000fe40000000f00 */
[----:B--2--5:R-:W-:-:S13]  /*01f0*/  ISETP.NE.AND P0, PT, R0, R3, PT ;  /* 0x000000030000720c */ /* 0x024fda0003f05270 */
[----:B------:R-:W-:Y:S05]  /*0200*/  @P0 BREAK.RELIABLE B1 ;  /* 0x0000000000010942 */ /* 0x000fea0003800100 */
[----:B------:R-:W-:Y:S05]  /*0210*/  @P0 BRA `(.L_x_11) ;  /* 0x0000000000140947 */ /* 0x000fea0003800000 */
.L_x_13:
[----:B------:R-:W-:Y:S05]  /*0220*/  BSYNC.RELIABLE B1 ;  /* 0x0000000000017941 */ /* 0x000fea0003800100 */
.L_x_12:
[----:B------:R-:W-:-:S04]  /*0230*/  IADD3 R8, PT, PT, R8, 0x1, RZ ;  /* 0x0000000108087810 */ /* 0x000fc80007ffe0ff */
[----:B------:R-:W-:-:S13]  /*0240*/  ISETP.GE.AND P0, PT, R8, R11, PT ;  /* 0x0000000b0800720c */ /* 0x000fda0003f06270 */
[----:B------:R-:W-:Y:S05]  /*0250*/  @!P0 BRA `(.L_x_14) ;  /* 0xfffffffc00c48947 */ /* 0x000fea000383ffff */
[----:B------:R-:W-:-:S07]  /*0260*/  HFMA2 R13, -RZ, RZ, 0, 0 ;  /* 0x00000000ff0d7431 */ /* 0x000fce00000001ff */
.L_x_11:
[----:B------:R-:W-:Y:S05]  /*0270*/  BSYNC.RECONVERGENT B0 ;  /* 0x0000000000007941 */ /* 0x000fea0003800200 */
.L_x_10:
[----:B------:R-:W-:Y:S05]  /*0280*/  WARPSYNC.ALL ;  /* 0x0000000000007948 */ /* 0x000fea0003800000 */
[----:B------:R-:W1:Y:S02]  /*0290*/  LDC.64 R2, c[0x0][0x398] ;  /* 0x0000e600ff027b82 */ /* 0x000e640000000a00 */
[----:B-1----:R-:W-:-:S05]  /*02a0*/  IMAD.WIDE R2, R9, 0x4, R2 ;  /* 0x0000000409027825 */ /* 0x002fca00078e0202 */
[----:B------:R-:W-:Y:S01]  /*02b0*/  STG.E desc[UR4][R2.64], R13 ;  /* 0x0000000d02007986 */ /* 0x000fe2000c101904 */
[----:B------:R-:W-:Y:S05]  /*02c0*/  EXIT ;  /* 0x000000000000794d */ /* 0x000fea0003800000 */
.L_x_15:
        /* <DEDUP_REMOVED lines=11> */
.L_x_55:


//--------------------- .text._Z29dynamicLabelPropagationKernelPiPKiS1_S1_S_S_iii --------------------------
	.section	.text._Z29dynamicLabelPropagationKernelPiPKiS1_S1_S_S_iii,"ax",@progbits
	.align	128
        .global         _Z29dynamicLabelPropagationKernelPiPKiS1_S1_S_S_iii
        .type           _Z29dynamicLabelPropagationKernelPiPKiS1_S1_S_S_iii,@function
        .size           _Z29dynamicLabelPropagationKernelPiPKiS1_S1_S_S_iii,(.L_x_56 - _Z29dynamicLabelPropagationKernelPiPKiS1_S1_S_S_iii)
        .other          _Z29dynamicLabelPropagationKernelPiPKiS1_S1_S_S_iii,@"STO_CUDA_ENTRY STV_DEFAULT"
_Z29dynamicLabelPropagationKernelPiPKiS1_S1_S_S_iii:
.text._Z29dynamicLabelPropagationKernelPiPKiS1_S1_S_S_iii:
        /* <DEDUP_REMOVED lines=13> */
[----:B-1----:R-:W3:Y:S02]  /*00d0*/  LDG.E R19, desc[UR6][R2.64] ;  /* 0x0000000602137981 */ /* 0x002ee4000c1e1900 */
[----:B---3--:R-:W-:-:S05]  /*00e0*/  IMAD.WIDE R22, R19, 0x4, R22 ;  /* 0x0000000413167825 */ /* 0x008fca00078e0216 */
[----:B------:R-:W2:Y:S02]  /*00f0*/  LDG.E R0, desc[UR6][R22.64] ;  /* 0x0000000616007981 */ /* 0x000ea4000c1e1900 */
[----:B--2---:R-:W-:-:S13]  /*0100*/  ISETP.NE.AND P0, PT, R0, UR4, PT ;  /* 0x0000000400007c0c */ /* 0x004fda000bf05270 */
[----:B------:R-:W-:Y:S05]  /*0110*/  @P0 EXIT ;  /* 0x000000000000094d */ /* 0x000fea0003800000 */
[----:B------:R-:W0:Y:S01]  /*0120*/  LDCU UR4, c[0x0][0x3b4] ;  /* 0x00007680ff0477ac */ /* 0x000e220008000800 */
[----:B------:R-:W1:Y:S01]  /*0130*/  LDC.64 R2, c[0x0][0x388] ;  /* 0x0000e200ff027b82 */ /* 0x000e620000000a00 */
[----:B------:R-:W-:Y:S01]  /*0140*/  IMAD.MOV.U32 R5, RZ, RZ, R7 ;  /* 0x000000ffff057224 */ /* 0x000fe200078e0007 */
[----:B------:R-:W-:Y:S01]  /*0150*/  BSSY.RECONVERGENT B0, `(.L_x_16) ;  /* 0x000000d000007945 */ /* 0x000fe20003800200 */
[----:B0-----:R-:W-:-:S05]  /*0160*/  IMAD.U32 R0, RZ, RZ, UR4 ;  /* 0x00000004ff007e24 */ /* 0x001fca000f8e00ff */
[----:B------:R-:W-:Y:S01]  /*0170*/  ISETP.GE.AND P0, PT, R5, R0, PT ;  /* 0x000000000500720c */ /* 0x000fe20003f06270 */
[----:B-1----:R-:W-:-:S12]  /*0180*/  IMAD.WIDE R2, R19, 0x4, R2 ;  /* 0x0000000413027825 */ /* 0x002fd800078e0202 */
[----:B------:R-:W-:Y:S05]  /*0190*/  @P0 BRA `(.L_x_17) ;  /* 0x0000000000200947 */ /* 0x000fea0003800000 */
[----:B------:R-:W0:Y:S01]  /*01a0*/  S2R R7, SR_CgaCtaId ;  /* 0x0000000000077919 */ /* 0x000e220000008800 */
[----:B------:R-:W-:-:S04]  /*01b0*/  MOV R4, 0x400 ;  /* 0x0000040000047802 */ /* 0x000fc80000000f00 */
[----:B0-----:R-:W-:-:S07]  /*01c0*/  LEA R4, R7, R4, 0x18 ;  /* 0x0000000407047211 */ /* 0x001fce00078ec0ff */
.L_x_18:
[----:B------:R-:W-:Y:S02]  /*01d0*/  IMAD R6, R5, 0x8, R4 ;  /* 0x0000000805067824 */ /* 0x000fe400078e0204 */
[----:B------:R-:W-:-:S03]  /*01e0*/  IMAD.IADD R5, R8, 0x1, R5 ;  /* 0x0000000108057824 */ /* 0x000fc600078e0205 */
[----:B------:R0:W-:Y:S02]  /*01f0*/  STS.64 [R6], RZ ;  /* 0x000000ff06007388 */ /* 0x0001e40000000a00 */
[----:B------:R-:W-:-:S13]  /*0200*/  ISETP.GE.AND P0, PT, R5, R0, PT ;  /* 0x000000000500720c */ /* 0x000fda0003f06270 */
[----:B0-----:R-:W-:Y:S05]  /*0210*/  @!P0 BRA `(.L_x_18) ;  /* 0xfffffffc00ec8947 */ /* 0x001fea000383ffff */
.L_x_17:
[----:B------:R-:W-:Y:S05]  /*0220*/  BSYNC.RECONVERGENT B0 ;  /* 0x0000000000007941 */ /* 0x000fea0003800200 */
.L_x_16:
[----:B------:R-:W-:Y:S06]  /*0230*/  BAR.SYNC.DEFER_BLOCKING 0x0 ;  /* 0x0000000000007b1d */ /* 0x000fec0000010000 */
[----:B------:R-:W2:Y:S04]  /*0240*/  LDG.E R4, desc[UR6][R2.64] ;  /* 0x0000000602047981 */ /* 0x000ea8000c1e1900 */
[----:B------:R-:W2:Y:S01]  /*0250*/  LDG.E R5, desc[UR6][R2.64+0x4] ;  /* 0x0000040602057981 */ /* 0x000ea2000c1e1900 */
[----:B------:R-:W-:Y:S01]  /*0260*/  BSSY.RECONVERGENT B0, `(.L_x_19) ;  /* 0x0000024000007945 */ /* 0x000fe20003800200 */
[----:B--2---:R-:W-:-:S13]  /*0270*/  ISETP.GE.AND P0, PT, R4, R5, PT ;  /* 0x000000050400720c */ /* 0x004fda0003f06270 */
[----:B------:R-:W-:Y:S05]  /*0280*/  @P0 BRA `(.L_x_20) ;  /* 0x0000000000840947 */ /* 0x000fea0003800000 */
[----:B------:R-:W-:Y:S02]  /*0290*/  IMAD.MOV.U32 R11, RZ, RZ, R4 ;  /* 0x000000ffff0b7224 */ /* 0x000fe400078e0004 */
[----:B------:R-:W-:-:S07]  /*02a0*/  IMAD.MOV.U32 R8, RZ, RZ, R5 ;  /* 0x000000ffff087224 */ /* 0x000fce00078e0005 */
.L_x_25:
[----:B0-----:R-:W0:Y:S01]  /*02b0*/  LDC.64 R4, c[0x0][0x390] ;  /* 0x0000e400ff047b82 */ /* 0x001e220000000a00 */
[----:B------:R-:W1:Y:S07]  /*02c0*/  LDCU UR4, c[0x0][0x3b4] ;  /* 0x00007680ff0477ac */ /* 0x000e6e0008000800 */
[----:B------:R-:W2:Y:S01]  /*02d0*/  LDC.64 R6, c[0x0][0x380] ;  /* 0x0000e000ff067b82 */ /* 0x000ea20000000a00 */
[----:B0-----:R-:W-:-:S06]  /*02e0*/  IMAD.WIDE R4, R11, 0x4, R4 ;  /* 0x000000040b047825 */ /* 0x001fcc00078e0204 */
[----:B------:R-:W2:Y:S02]  /*02f0*/  LDG.E R5, desc[UR6][R4.64] ;  /* 0x0000000604057981 */ /* 0x000ea4000c1e1900 */
[----:B--2---:R-:W-:-:S06]  /*0300*/  IMAD.WIDE R6, R5, 0x4, R6 ;  /* 0x0000000405067825 */ /* 0x004fcc00078e0206 */
[----:B------:R-:W2:Y:S01]  /*0310*/  LDG.E R7, desc[UR6][R6.64] ;  /* 0x0000000606077981 */ /* 0x000ea2000c1e1900 */
[----:B-1----:R-:W-:Y:S01]  /*0320*/  IMAD.U32 R0, RZ, RZ, UR4 ;  /* 0x00000004ff007e24 */ /* 0x002fe2000f8e00ff */
[----:B------:R-:W-:Y:S04]  /*0330*/  BSSY.RECONVERGENT B1, `(.L_x_21) ;  /* 0x0000013000017945 */ /* 0x000fe80003800200 */
[----:B--2---:R-:W-:-:S04]  /*0340*/  ISETP.GE.AND P0, PT, R7, R0, PT ;  /* 0x000000000700720c */ /* 0x004fc80003f06270 */
[----:B------:R-:W-:-:S13]  /*0350*/  ISETP.LT.OR P0, PT, R7, RZ, P0 ;  /* 0x000000ff0700720c */ /* 0x000fda0000701670 */
[----:B------:R-:W-:Y:S05]  /*0360*/  @P0 BRA `(.L_x_22) ;  /* 0x00000000003c0947 */ /* 0x000fea0003800000 */
[----:B------:R-:W-:Y:S01]  /*0370*/  UMOV UR4, 0x18 ;  /* 0x0000001800047882 */ /* 0x000fe20000000000 */
[----:B------:R-:W0:Y:S01]  /*0380*/  S2UR UR5, SR_CgaCtaId ;  /* 0x00000000000579c3 */ /* 0x000e220000008800 */
[----:B------:R-:W-:Y:S01]  /*0390*/  LEA R4, R7, UR4, 0x5 ;  /* 0x0000000407047c11 */ /* 0x000fe2000f8e28ff */
[----:B------:R-:W-:Y:S01]  /*03a0*/  UMOV UR4, 0x400 ;  /* 0x0000040000047882 */ /* 0x000fe20000000000 */
[----:B------:R-:W-:Y:S05]  /*03b0*/  BSSY.RECONVERGENT B2, `(.L_x_23) ;  /* 0x0000009000027945 */ /* 0x000fea0003800200 */
[----:B------:R-:W1:Y:S01]  /*03c0*/  LDC.64 R4, c[0x3][R4] ;  /* 0x00c0000004047b82 */ /* 0x000e620000000a00 */
[----:B0-----:R-:W-:-:S06]  /*03d0*/  ULEA UR4, UR5, UR4, 0x18 ;  /* 0x0000000405047291 */ /* 0x001fcc000f8ec0ff */
[----:B------:R-:W-:Y:S01]  /*03e0*/  LEA R13, R7, UR4, 0x3 ;  /* 0x00000004070d7c11 */ /* 0x000fe2000f8e18ff */
[----:B-1----:R-:W-:-:S11]  /*03f0*/  DADD R8, R4, 1 ;  /* 0x3ff0000004087429 */ /* 0x002fd60000000000 */
.L_x_24:
[----:B------:R-:W0:Y:S02]  /*0400*/  LDS.64 R4, [R13] ;  /* 0x000000000d047984 */ /* 0x000e240000000a00 */
[----:B0-----:R-:W-:-:S07]  /*0410*/  DADD R6, R8, R4 ;  /* 0x0000000008067229 */ /* 0x001fce0000000004 */
[----:B------:R-:W0:Y:S02]  /*0420*/  ATOMS.CAST.SPIN.64 P0, [R13], R4, R6 ;  /* 0x000000040d00758d */ /* 0x000e240001800406 */
[----:B0-----:R-:W-:Y:S05]  /*0430*/  @!P0 BRA `(.L_x_24) ;  /* 0xfffffffc00f08947 */ /* 0x001fea000383ffff */
[----:B------:R-:W-:Y:S05]  /*0440*/  BSYNC.RECONVERGENT B2 ;  /* 0x0000000000027941 */ /* 0x000fea0003800200 */
.L_x_23:
[----:B------:R0:W5:Y:S02]  /*0450*/  LDG.E R8, desc[UR6][R2.64+0x4] ;  /* 0x0000040602087981 */ /* 0x000164000c1e1900 */
.L_x_22:
[----:B------:R-:W-:Y:S05]  /*0460*/  BSYNC.RECONVERGENT B1 ;  /* 0x0000000000017941 */ /* 0x000fea0003800200 */
.L_x_21:
[----:B------:R-:W-:-:S05]  /*0470*/  VIADD R11, R11, 0x1 ;  /* 0x000000010b0b7836 */ /* 0x000fca0000000000 */
[----:B-----5:R-:W-:-:S13]  /*0480*/  ISETP.GE.AND P0, PT, R11, R8, PT ;  /* 0x000000080b00720c */ /* 0x020fda0003f06270 */
[----:B------:R-:W-:Y:S05]  /*0490*/  @!P0 BRA `(.L_x_25) ;  /* 0xfffffffc00848947 */ /* 0x000fea000383ffff */
.L_x_20:
[----:B------:R-:W-:Y:S05]  /*04a0*/  BSYNC.RECONVERGENT B0 ;  /* 0x0000000000007941 */ /* 0x000fea0003800200 */
.L_x_19:
[----:B------:R-:W1:Y:S01]  /*04b0*/  LDCU UR4, c[0x0][0x3b8] ;  /* 0x00007700ff0477ac */ /* 0x000e620008000800 */
[----:B------:R-:W-:Y:S01]  /*04c0*/  BAR.SYNC.DEFER_BLOCKING 0x0 ;  /* 0x0000000000007b1d */ /* 0x000fe20000010000 */
[----:B------:R-:W-:-:S05]  /*04d0*/  ISETP.GE.AND P0, PT, R0, 0x1, PT ;  /* 0x000000010000780c */ /* 0x000fca0003f06270 */
[----:B------:R-:W-:Y:S01]  /*04e0*/  BSSY.RECONVERGENT B0, `(.L_x_26) ;  /* 0x00000bc000007945 */ /* 0x000fe20003800200 */
[----:B-1----:R-:W-:-:S07]  /*04f0*/  IMAD.U32 R20, RZ, RZ, UR4 ;  /* 0x00000004ff147e24 */ /* 0x002fce000f8e00ff */
[----:B------:R-:W-:Y:S05]  /*0500*/  @!P0 BRA `(.L_x_27) ;  /* 0x0000000800e48947 */ /* 0x000fea0003800000 */
[----:B0-----:R-:W0:Y:S01]  /*0510*/  S2R R3, SR_CgaCtaId ;  /* 0x0000000000037919 */ /* 0x001e220000008800 */
[----:B------:R-:W1:Y:S01]  /*0520*/  LDC R5, c[0x0][0x3b8] ;  /* 0x0000ee00ff057b82 */ /* 0x000e620000000800 */
[----:B------:R-:W-:Y:S01]  /*0530*/  MOV R2, 0x400 ;  /* 0x0000040000027802 */ /* 0x000fe20000000f00 */
[----:B------:R-:W-:Y:S01]  /*0540*/  BSSY.RECONVERGENT B1, `(.L_x_28) ;  /* 0x000005a000017945 */ /* 0x000fe20003800200 */
[C---:B------:R-:W-:Y:S01]  /*0550*/  ISETP.GE.U32.AND P1, PT, R0.reuse, 0x10, PT ;  /* 0x000000100000780c */ /* 0x040fe20003f26070 */
[----:B------:R-:W-:Y:S01]  /*0560*/  IMAD.MOV.U32 R17, RZ, RZ, RZ ;  /* 0x000000ffff117224 */ /* 0x000fe200078e00ff */
[----:B------:R-:W-:Y:S01]  /*0570*/  LOP3.LUT R18, R0, 0xf, RZ, 0xc0, !PT ;  /* 0x0000000f00127812 */ /* 0x000fe200078ec0ff */
[----:B------:R-:W-:-:S03]  /*0580*/  IMAD.U32 R20, RZ, RZ, UR4 ;  /* 0x00000004ff147e24 */ /* 0x000fc6000f8e00ff */
[----:B------:R-:W-:Y:S02]  /*0590*/  ISETP.NE.AND P0, PT, R18, RZ, PT ;  /* 0x000000ff1200720c */ /* 0x000fe40003f05270 */
[----:B0-----:R-:W-:-:S05]  /*05a0*/  LEA R2, R3, R2, 0x18 ;  /* 0x0000000203027211 */ /* 0x001fca00078ec0ff */
[----:B-1----:R-:W-:-:S06]  /*05b0*/  IMAD R12, R5, 0x8, R2 ;  /* 0x00000008050c7824 */ /* 0x002fcc00078e0202 */
[----:B------:R-:W0:Y:S01]  /*05c0*/  LDS.64 R12, [R12] ;  /* 0x000000000c0c7984 */ /* 0x000e220000000a00 */
[----:B------:R-:W-:Y:S05]  /*05d0*/  @!P1 BRA `(.L_x_29) ;  /* 0x0000000400409947 */ /* 0x000fea0003800000 */
[----:B------:R-:W-:Y:S01]  /*05e0*/  VIADD R16, R2, 0x40 ;  /* 0x0000004002107836 */ /* 0x000fe20000000000 */
[----:B------:R-:W-:Y:S01]  /*05f0*/  LOP3.LUT R17, R0, 0x7ffffff0, RZ, 0xc0, !PT ;  /* 0x7ffffff000117812 */ /* 0x000fe200078ec0ff */
[----:B------:R-:W-:Y:S02]  /*0600*/  IMAD.MOV.U32 R3, RZ, RZ, RZ ;  /* 0x000000ffff037224 */ /* 0x000fe400078e00ff */
[----:B------:R-:W-:-:S07]  /*0610*/  IMAD.U32 R20, RZ, RZ, UR4 ;  /* 0x00000004ff147e24 */ /* 0x000fce000f8e00ff */
.L_x_30:
[----:B------:R-:W0:Y:S04]  /*0620*/  LDS.128 R4, [R16+-0x40] ;  /* 0xffffc00010047984 */ /* 0x000e280000000c00 */
[----:B------:R-:W1:Y:S01]  /*0630*/  LDS.128 R8, [R16+-0x30] ;  /* 0xffffd00010087984 */ /* 0x000e620000000c00 */
[----:B0-----:R-:W-:-:S06]  /*0640*/  DSETP.GT.AND P2, PT, R4, R12, PT ;  /* 0x0000000c0400722a */ /* 0x001fcc0003f44000 */
[----:B------:R-:W-:Y:S02]  /*0650*/  FSEL R4, R4, R12, P2 ;  /* 0x0000000c04047208 */ /* 0x000fe40001000000 */
[----:B------:R-:W-:Y:S02]  /*0660*/  FSEL R5, R5, R13, P2 ;  /* 0x0000000d05057208 */ /* 0x000fe40001000000 */
[----:B------:R-:W0:Y:S01]  /*0670*/  LDS.128 R12, [R16+-0x20] ;  /* 0xffffe000100c7984 */ /* 0x000e220000000c00 */
[----:B------:R-:W-:-:S03]  /*0680*/  SEL R20, R3, R20, P2 ;  /* 0x0000001403147207 */ /* 0x000fc60001000000 */
[----:B------:R-:W-:-:S06]  /*0690*/  DSETP.GT.AND P3, PT, R6, R4, PT ;  /* 0x000000040600722a */ /* 0x000fcc0003f64000 */
[----:B------:R-:W-:Y:S02]  /*06a0*/  FSEL R4, R6, R4, P3 ;  /* 0x0000000406047208 */ /* 0x000fe40001800000 */
[----:B------:R-:W-:-:S06]  /*06b0*/  FSEL R5, R7, R5, P3 ;  /* 0x0000000507057208 */ /* 0x000fcc0001800000 */
[----:B-1----:R-:W-:Y:S01]  /*06c0*/  DSETP.GT.AND P4, PT, R8, R4, PT ;  /* 0x000000040800722a */ /* 0x002fe20003f84000 */
[----:B------:R-:W-:-:S05]  /*06d0*/  @P3 VIADD R20, R3, 0x1 ;  /* 0x0000000103143836 */ /* 0x000fca0000000000 */
[----:B------:R-:W-:Y:S02]  /*06e0*/  FSEL R8, R8, R4, P4 ;  /* 0x0000000408087208 */ /* 0x000fe40002000000 */
[----:B------:R-:W-:Y:S02]  /*06f0*/  FSEL R9, R9, R5, P4 ;  /* 0x0000000509097208 */ /* 0x000fe40002000000 */
[----:B------:R-:W1:Y:S04]  /*0700*/  LDS.128 R4, [R16+-0x10] ;  /* 0xfffff00010047984 */ /* 0x000e680000000c00 */
[----:B------:R-:W-:Y:S01]  /*0710*/  DSETP.GT.AND P5, PT, R10, R8, PT ;  /* 0x000000080a00722a */ /* 0x000fe20003fa4000 */
[----:B------:R-:W-:-:S05]  /*0720*/  @P4 VIADD R20, R3, 0x2 ;  /* 0x0000000203144836 */ /* 0x000fca0000000000 */
[----:B------:R-:W-:Y:S02]  /*0730*/  FSEL R8, R10, R8, P5 ;  /* 0x000000080a087208 */ /* 0x000fe40002800000 */
[----:B------:R-:W-:-:S06]  /*0740*/  FSEL R9, R11, R9, P5 ;  /* 0x000000090b097208 */ /* 0x000fcc0002800000 */
[----:B0-----:R-:W-:Y:S01]  /*0750*/  DSETP.GT.AND P6, PT, R12, R8, PT ;  /* 0x000000080c00722a */ /* 0x001fe20003fc4000 */
[----:B------:R-:W-:-:S05]  /*0760*/  @P5 VIADD R20, R3, 0x3 ;  /* 0x0000000303145836 */ /* 0x000fca0000000000 */
[----:B------:R-:W-:Y:S02]  /*0770*/  FSEL R12, R12, R8, P6 ;  /* 0x000000080c0c7208 */ /* 0x000fe40003000000 */
[----:B------:R-:W-:Y:S02]  /*0780*/  FSEL R13, R13, R9, P6 ;  /* 0x000000090d0d7208 */ /* 0x000fe40003000000 */
[----:B------:R-:W0:Y:S04]  /*0790*/  LDS.128 R8, [R16] ;  /* 0x0000000010087984 */ /* 0x000e280000000c00 */
[----:B------:R-:W-:Y:S01]  /*07a0*/  DSETP.GT.AND P1, PT, R14, R12, PT ;  /* 0x0000000c0e00722a */ /* 0x000fe20003f24000 */
[----:B------:R-:W-:-:S05]  /*07b0*/  @P6 VIADD R20, R3, 0x4 ;  /* 0x0000000403146836 */ /* 0x000fca0000000000 */
[----:B------:R-:W-:Y:S02]  /*07c0*/  FSEL R12, R14, R12, P1 ;  /* 0x0000000c0e0c7208 */ /* 0x000fe40000800000 */
[----:B------:R-:W-:-:S06]  /*07d0*/  FSEL R13, R15, R13, P1 ;  /* 0x0000000d0f0d7208 */ /* 0x000fcc0000800000 */
[----:B-1----:R-:W-:Y:S01]  /*07e0*/  DSETP.GT.AND P2, PT, R4, R12, PT ;  /* 0x0000000c0400722a */ /* 0x002fe20003f44000 */
[----:B------:R-:W-:-:S05]  /*07f0*/  @P1 VIADD R20, R3, 0x5 ;  /* 0x0000000503141836 */ /* 0x000fca0000000000 */
[----:B------:R-:W-:Y:S02]  /*0800*/  FSEL R4, R4, R12, P2 ;  /* 0x0000000c04047208 */ /* 0x000fe40001000000 */
[----:B------:R-:W-:Y:S02]  /*0810*/  FSEL R5, R5, R13, P2 ;  /* 0x0000000d05057208 */ /* 0x000fe40001000000 */
[----:B------:R-:W1:Y:S04]  /*0820*/  LDS.128 R12, [R16+0x10] ;  /* 0x00001000100c7984 */ /* 0x000e680000000c00 */
        /* <DEDUP_REMOVED lines=8> */
[----:B------:R-:W0:Y:S04]  /*08b0*/  LDS.128 R4, [R16+0x20] ;  /* 0x0000200010047984 */ /* 0x000e280000000c00 */
        /* <DEDUP_REMOVED lines=8> */
[----:B------:R1:W2:Y:S04]  /*0940*/  LDS.128 R8, [R16+0x30] ;  /* 0x0000300010087984 */ /* 0x0002a80000000c00 */
[----:B------:R-:W-:Y:S01]  /*0950*/  DSETP.GT.AND P1, PT, R14, R12, PT ;  /* 0x0000000c0e00722a */ /* 0x000fe20003f24000 */
[----:B------:R-:W-:Y:S02]  /*0960*/  @P6 VIADD R20, R3, 0xa ;  /* 0x0000000a03146836 */ /* 0x000fe40000000000 */
[----:B-1----:R-:W-:-:S03]  /*0970*/  VIADD R16, R16, 0x80 ;  /* 0x0000008010107836 */ /* 0x002fc60000000000 */
[----:B------:R-:W-:Y:S02]  /*0980*/  FSEL R12, R14, R12, P1 ;  /* 0x0000000c0e0c7208 */ /* 0x000fe40000800000 */
[----:B------:R-:W-:-:S06]  /*0990*/  FSEL R13, R15, R13, P1 ;  /* 0x0000000d0f0d7208 */ /* 0x000fcc0000800000 */
[----:B0-----:R-:W-:Y:S01]  /*09a0*/  DSETP.GT.AND P2, PT, R4, R12, PT ;  /* 0x0000000c0400722a */ /* 0x001fe20003f44000 */
[----:B------:R-:W-:-:S05]  /*09b0*/  @P1 VIADD R20, R3, 0xb ;  /* 0x0000000b03141836 */ /* 0x000fca0000000000 */
[----:B------:R-:W-:Y:S02]  /*09c0*/  FSEL R4, R4, R12, P2 ;  /* 0x0000000c04047208 */ /* 0x000fe40001000000 */
[----:B------:R-:W-:-:S06]  /*09d0*/  FSEL R5, R5, R13, P2 ;  /* 0x0000000d05057208 */ /* 0x000fcc0001000000 */
[----:B------:R-:W-:Y:S01]  /*09e0*/  DSETP.GT.AND P3, PT, R6, R4, PT ;  /* 0x000000040600722a */ /* 0x000fe20003f64000 */
[----:B------:R-:W-:-:S05]  /*09f0*/  @P2 VIADD R20, R3, 0xc ;  /* 0x0000000c03142836 */ /* 0x000fca0000000000 */
[----:B------:R-:W-:Y:S02]  /*0a00*/  FSEL R4, R6, R4, P3 ;  /* 0x0000000406047208 */ /* 0x000fe40001800000 */
[----:B------:R-:W-:-:S06]  /*0a10*/  FSEL R5, R7, R5, P3 ;  /* 0x0000000507057208 */ /* 0x000fcc0001800000 */
[----:B--2---:R-:W-:Y:S01]  /*0a20*/  DSETP.GT.AND P4, PT, R8, R4, PT ;  /* 0x000000040800722a */ /* 0x004fe20003f84000 */
[----:B------:R-:W-:-:S05]  /*0a30*/  @P3 VIADD R20, R3, 0xd ;  /* 0x0000000d03143836 */ /* 0x000fca0000000000 */
[----:B------:R-:W-:Y:S02]  /*0a40*/  FSEL R4, R8, R4, P4 ;  /* 0x0000000408047208 */ /* 0x000fe40002000000 */
[----:B------:R-:W-:-:S06]  /*0a50*/  FSEL R5, R9, R5, P4 ;  /* 0x0000000509057208 */ /* 0x000fcc0002000000 */
[----:B------:R-:W-:Y:S01]  /*0a60*/  DSETP.GT.AND P1, PT, R10, R4, PT ;  /* 0x000000040a00722a */ /* 0x000fe20003f24000 */
[----:B------:R-:W-:-:S05]  /*0a70*/  @P4 VIADD R20, R3, 0xe ;  /* 0x0000000e03144836 */ /* 0x000fca0000000000 */
[----:B------:R-:W-:Y:S02]  /*0a80*/  FSEL R12, R10, R4, P1 ;  /* 0x000000040a0c7208 */ /* 0x000fe40000800000 */
[----:B------:R-:W-:-:S06]  /*0a90*/  FSEL R13, R11, R5, P1 ;  /* 0x000000050b0d7208 */ /* 0x000fcc0000800000 */
[C---:B------:R-:W-:Y:S02]  /*0aa0*/  @P1 VIADD R20, R3.reuse, 0xf ;  /* 0x0000000f03141836 */ /* 0x040fe40000000000 */
[----:B------:R-:W-:-:S05]  /*0ab0*/  VIADD R3, R3, 0x10 ;  /* 0x0000001003037836 */ /* 0x000fca0000000000 */
[----:B------:R-:W-:-:S13]  /*0ac0*/  ISETP.NE.AND P2, PT, R3, R17, PT ;  /* 0x000000110300720c */ /* 0x000fda0003f45270 */
[----:B------:R-:W-:Y:S05]  /*0ad0*/  @P2 BRA `(.L_x_30) ;  /* 0xfffffff800d02947 */ /* 0x000fea000383ffff */
.L_x_29:
[----:B------:R-:W-:Y:S05]  /*0ae0*/  BSYNC.RECONVERGENT B1 ;  /* 0x0000000000017941 */ /* 0x000fea0003800200 */
.L_x_28:
[----:B------:R-:W-:Y:S05]  /*0af0*/  @!P0 BRA `(.L_x_27) ;  /* 0x0000000400688947 */ /* 0x000fea0003800000 */
[----:B------:R-:W-:Y:S01]  /*0b00*/  ISETP.GE.U32.AND P1, PT, R18, 0x8, PT ;  /* 0x000000081200780c */ /* 0x000fe20003f26070 */
[----:B------:R-:W-:Y:S01]  /*0b10*/  BSSY.RECONVERGENT B1, `(.L_x_31) ;  /* 0x000002e000017945 */ /* 0x000fe20003800200 */
[----:B------:R-:W-:-:S04]  /*0b20*/  LOP3.LUT R14, R0, 0x7, RZ, 0xc0, !PT ;  /* 0x00000007000e7812 */ /* 0x000fc800078ec0ff */
[----:B------:R-:W-:-:S07]  /*0b30*/  ISETP.NE.AND P0, PT, R14, RZ, PT ;  /* 0x000000ff0e00720c */ /* 0x000fce0003f05270 */
[----:B------:R-:W-:Y:S06]  /*0b40*/  @!P1 BRA `(.L_x_32) ;  /* 0x0000000000a89947 */ /* 0x000fec0003800000 */
[----:B------:R-:W-:-:S05]  /*0b50*/  IMAD R3, R17, 0x8, R2 ;  /* 0x0000000811037824 */ /* 0x000fca00078e0202 */
[----:B------:R-:W0:Y:S04]  /*0b60*/  LDS.64 R8, [R3] ;  /* 0x0000000003087984 */ /* 0x000e280000000a00 */
[----:B------:R-:W1:Y:S04]  /*0b70*/  LDS.64 R10, [R3+0x8] ;  /* 0x00000800030a7984 */ /* 0x000e680000000a00 */
[----:B------:R-:W2:Y:S04]  /*0b80*/  LDS.64 R6, [R3+0x10] ;  /* 0x0000100003067984 */ /* 0x000ea80000000a00 */
[----:B------:R-:W3:Y:S01]  /*0b90*/  LDS.64 R4, [R3+0x18] ;  /* 0x0000180003047984 */ /* 0x000ee20000000a00 */
[----:B0-----:R-:W-:-:S06]  /*0ba0*/  DSETP.GT.AND P6, PT, R8, R12, PT ;  /* 0x0000000c0800722a */ /* 0x001fcc0003fc4000 */
[----:B------:R-:W-:Y:S02]  /*0bb0*/  FSEL R12, R8, R12, P6 ;  /* 0x0000000c080c7208 */ /* 0x000fe40003000000 */
[----:B------:R-:W-:Y:S02]  /*0bc0*/  FSEL R13, R9, R13, P6 ;  /* 0x0000000d090d7208 */ /* 0x000fe40003000000 */
[----:B------:R-:W0:Y:S01]  /*0bd0*/  LDS.64 R8, [R3+0x20] ;  /* 0x0000200003087984 */ /* 0x000e220000000a00 */
[----:B------:R-:W-:-:S03]  /*0be0*/  SEL R20, R17, R20, P6 ;  /* 0x0000001411147207 */ /* 0x000fc60003000000 */
[----:B-1----:R-:W-:-:S06]  /*0bf0*/  DSETP.GT.AND P1, PT, R10, R12, PT ;  /* 0x0000000c0a00722a */ /* 0x002fcc0003f24000 */
[----:B------:R-:W-:Y:S02]  /*0c00*/  FSEL R12, R10, R12, P1 ;  /* 0x0000000c0a0c7208 */ /* 0x000fe40000800000 */
[----:B------:R-:W-:Y:S02]  /*0c10*/  FSEL R13, R11, R13, P1 ;  /* 0x0000000d0b0d7208 */ /* 0x000fe40000800000 */
[----:B------:R-:W1:Y:S04]  /*0c20*/  LDS.64 R10, [R3+0x28] ;  /* 0x00002800030a7984 */ /* 0x000e680000000a00 */
[----:B--2---:R-:W-:Y:S01]  /*0c30*/  DSETP.GT.AND P2, PT, R6, R12, PT ;  /* 0x0000000c0600722a */ /* 0x004fe20003f44000 */
[----:B------:R-:W-:-:S05]  /*0c40*/  @P1 VIADD R20, R17, 0x1 ;  /* 0x0000000111141836 */ /* 0x000fca0000000000 */
[----:B------:R-:W-:Y:S02]  /*0c50*/  FSEL R12, R6, R12, P2 ;  /* 0x0000000c060c7208 */ /* 0x000fe40001000000 */
[----:B------:R-:W-:Y:S02]  /*0c60*/  FSEL R13, R7, R13, P2 ;  /* 0x0000000d070d7208 */ /* 0x000fe40001000000 */
[----:B------:R-:W2:Y:S04]  /*0c70*/  LDS.64 R6, [R3+0x30] ;  /* 0x0000300003067984 */ /* 0x000ea80000000a00 */
[----:B---3--:R-:W-:Y:S01]  /*0c80*/  DSETP.GT.AND P3, PT, R4, R12, PT ;  /* 0x0000000c0400722a */ /* 0x008fe20003f64000 */
[----:B------:R-:W-:-:S05]  /*0c90*/  @P2 VIADD R20, R17, 0x2 ;  /* 0x0000000211142836 */ /* 0x000fca0000000000 */
[----:B------:R-:W-:Y:S02]  /*0ca0*/  FSEL R12, R4, R12, P3 ;  /* 0x0000000c040c7208 */ /* 0x000fe40001800000 */
[----:B------:R-:W-:Y:S02]  /*0cb0*/  FSEL R13, R5, R13, P3 ;  /* 0x0000000d050d7208 */ /* 0x000fe40001800000 */
[----:B------:R-:W3:Y:S04]  /*0cc0*/  LDS.64 R4, [R3+0x38] ;  /* 0x0000380003047984 */ /* 0x000ee80000000a00 */
[----:B0-----:R-:W-:Y:S01]  /*0cd0*/  DSETP.GT.AND P4, PT, R8, R12, PT ;  /* 0x0000000c0800722a */ /* 0x001fe20003f84000 */
[----:B------:R-:W-:-:S05]  /*0ce0*/  @P3 VIADD R20, R17, 0x3 ;  /* 0x0000000311143836 */ /* 0x000fca0000000000 */
[----:B------:R-:W-:Y:S02]  /*0cf0*/  FSEL R8, R8, R12, P4 ;  /* 0x0000000c08087208 */ /* 0x000fe40002000000 */
[----:B------:R-:W-:-:S06]  /*0d00*/  FSEL R9, R9, R13, P4 ;  /* 0x0000000d09097208 */ /* 0x000fcc0002000000 */
[----:B-1----:R-:W-:Y:S01]  /*0d10*/  DSETP.GT.AND P5, PT, R10, R8, PT ;  /* 0x000000080a00722a */ /* 0x002fe20003fa4000 */
[----:B------:R-:W-:-:S05]  /*0d20*/  @P4 VIADD R20, R17, 0x4 ;  /* 0x0000000411144836 */ /* 0x000fca0000000000 */
[----:B------:R-:W-:Y:S02]  /*0d30*/  FSEL R8, R10, R8, P5 ;  /* 0x000000080a087208 */ /* 0x000fe40002800000 */
[----:B------:R-:W-:-:S06]  /*0d40*/  FSEL R9, R11, R9, P5 ;  /* 0x000000090b097208 */ /* 0x000fcc0002800000 */
[----:B--2---:R-:W-:Y:S01]  /*0d50*/  DSETP.GT.AND P6, PT, R6, R8, PT ;  /* 0x000000080600722a */ /* 0x004fe20003fc4000 */
[----:B------:R-:W-:-:S05]  /*0d60*/  @P5 VIADD R20, R17, 0x5 ;  /* 0x0000000511145836 */ /* 0x000fca0000000000 */
[----:B------:R-:W-:Y:S02]  /*0d70*/  FSEL R6, R6, R8, P6 ;  /* 0x0000000806067208 */ /* 0x000fe40003000000 */
[----:B------:R-:W-:-:S06]  /*0d80*/  FSEL R7, R7, R9, P6 ;  /* 0x0000000907077208 */ /* 0x000fcc0003000000 */
[----:B---3--:R-:W-:Y:S01]  /*0d90*/  DSETP.GT.AND P1, PT, R4, R6, PT ;  /* 0x000000060400722a */ /* 0x008fe20003f24000 */
[----:B------:R-:W-:-:S05]  /*0da0*/  @P6 VIADD R20, R17, 0x6 ;  /* 0x0000000611146836 */ /* 0x000fca0000000000 */
[----:B------:R-:W-:Y:S02]  /*0db0*/  FSEL R12, R4, R6, P1 ;  /* 0x00000006040c7208 */ /* 0x000fe40000800000 */
[----:B------:R-:W-:-:S06]  /*0dc0*/  FSEL R13, R5, R7, P1 ;  /* 0x00000007050d7208 */ /* 0x000fcc0000800000 */
[C---:B------:R-:W-:Y:S02]  /*0dd0*/  @P1 VIADD R20, R17.reuse, 0x7 ;  /* 0x0000000711141836 */ /* 0x040fe40000000000 */
[----:B------:R-:W-:-:S07]  /*0de0*/  VIADD R17, R17, 0x8 ;  /* 0x0000000811117836 */ /* 0x000fce0000000000 */
.L_x_32:
[----:B------:R-:W-:Y:S05]  /*0df0*/  BSYNC.RECONVERGENT B1 ;  /* 0x0000000000017941 */ /* 0x000fea0003800200 */
.L_x_31:
        /* <DEDUP_REMOVED lines=14> */
[----:B------:R-:W-:-:S04]  /*0ee0*/  SEL R20, R17, R20, P0 ;  /* 0x0000001411147207 */ /* 0x000fc80000000000 */
[----:B-1----:R-:W-:-:S06]  /*0ef0*/  DSETP.GT.AND P2, PT, R8, R6, PT ;  /* 0x000000060800722a */ /* 0x002fcc0003f44000 */
        /* <DEDUP_REMOVED lines=12> */
.L_x_34:
[----:B------:R-:W-:Y:S05]  /*0fc0*/  BSYNC.RECONVERGENT B1 ;  /* 0x0000000000017941 */ /* 0x000fea0003800200 */
.L_x_33:
[----:B------:R-:W-:Y:S05]  /*0fd0*/  @!P1 BRA `(.L_x_27) ;  /* 0x0000000000309947 */ /* 0x000fea0003800000 */
[----:B------:R-:W-:Y:S02]  /*0fe0*/  IMAD R4, R17, 0x8, R2 ;  /* 0x0000000811047824 */ /* 0x000fe400078e0202 */
[----:B------:R-:W-:-:S07]  /*0ff0*/  IMAD.MOV R0, RZ, RZ, -R0 ;  /* 0x000000ffff007224 */ /* 0x000fce00078e0a00 */
.L_x_35:
[----:B------:R1:W0:Y:S01]  /*1000*/  LDS.64 R2, [R4] ;  /* 0x0000000004027984 */ /* 0x0002220000000a00 */
[----:B------:R-:W-:-:S05]  /*1010*/  VIADD R0, R0, 0x1 ;  /* 0x0000000100007836 */ /* 0x000fca0000000000 */
[----:B------:R-:W-:Y:S01]  /*1020*/  ISETP.NE.AND P1, PT, R0, RZ, PT ;  /* 0x000000ff0000720c */ /* 0x000fe20003f25270 */
[----:B-1----:R-:W-:Y:S01]  /*1030*/  VIADD R4, R4, 0x8 ;  /* 0x0000000804047836 */ /* 0x002fe20000000000 */
[----:B0-----:R-:W-:-:S06]  /*1040*/  DSETP.GT.AND P0, PT, R2, R12, PT ;  /* 0x0000000c0200722a */ /* 0x001fcc0003f04000 */
[C---:B------:R-:W-:Y:S01]  /*1050*/  SEL R20, R17.reuse, R20, P0 ;  /* 0x0000001411147207 */ /* 0x040fe20000000000 */
[----:B------:R-:W-:Y:S01]  /*1060*/  VIADD R17, R17, 0x1 ;  /* 0x0000000111117836 */ /* 0x000fe20000000000 */
[----:B------:R-:W-:Y:S02]  /*1070*/  FSEL R12, R2, R12, P0 ;  /* 0x0000000c020c7208 */ /* 0x000fe40000000000 */
[----:B------:R-:W-:Y:S01]  /*1080*/  FSEL R13, R3, R13, P0 ;  /* 0x0000000d030d7208 */ /* 0x000fe20000000000 */
[----:B------:R-:W-:Y:S06]  /*1090*/  @P1 BRA `(.L_x_35) ;  /* 0xfffffffc00d81947 */ /* 0x000fec000383ffff */
.L_x_27:
[----:B------:R-:W-:Y:S05]  /*10a0*/  BSYNC.RECONVERGENT B0 ;  /* 0x0000000000007941 */ /* 0x000fea0003800200 */
.L_x_26:
[----:B------:R-:W1:Y:S02]  /*10b0*/  LDCU UR5, c[0x0][0x3b8] ;  /* 0x00007700ff0577ac */ /* 0x000e640008000800 */
[----:B-1----:R-:W-:-:S13]  /*10c0*/  ISETP.NE.AND P0, PT, R20, UR5, PT ;  /* 0x0000000514007c0c */ /* 0x002fda000bf05270 */
[----:B------:R-:W-:Y:S05]  /*10d0*/  @!P0 EXIT ;  /* 0x000000000000894d */ /* 0x000fea0003800000 */
[----:B------:R-:W1:Y:S01]  /*10e0*/  S2R R0, SR_LANEID ;  /* 0x0000000000007919 */ /* 0x000e620000000000 */
[----:B0-----:R-:W0:Y:S01]  /*10f0*/  LDC.64 R2, c[0x0][0x3a8] ;  /* 0x0000ea00ff027b82 */ /* 0x001e220000000a00 */
[----:B------:R-:W-:Y:S01]  /*1100*/  VOTEU.ANY UR4, UPT, PT ;  /* 0x0000000000047886 */ /* 0x000fe200038e0100 */
[----:B------:R-:W-:Y:S01]  /*1110*/  IMAD.MOV.U32 R9, RZ, RZ, 0x1 ;  /* 0x00000001ff097424 */ /* 0x000fe200078e00ff */
[----:B------:R-:W-:Y:S02]  /*1120*/  UFLO.U32 UR5, UR4 ;  /* 0x00000004000572bd */ /* 0x000fe400080e0000 */
[----:B------:R-:W2:Y:S01]  /*1130*/  POPC R7, UR4 ;  /* 0x0000000400077d09 */ /* 0x000ea20008000000 */
[----:B------:R-:W-:Y:S02]  /*1140*/  STG.E desc[UR6][R22.64], R20 ;  /* 0x0000001416007986 */ /* 0x000fe4000c101906 */
[----:B------:R-:W2:Y:S01]  /*1150*/  LDC.64 R4, c[0x0][0x3a0] ;  /* 0x0000e800ff047b82 */ /* 0x000ea20000000a00 */
[----:B0-----:R-:W-:-:S05]  /*1160*/  IMAD.WIDE R2, R19, 0x4, R2 ;  /* 0x0000000413027825 */ /* 0x001fca00078e0202 */
[----:B------:R-:W-:Y:S01]  /*1170*/  STG.E desc[UR6][R2.64], R9 ;  /* 0x0000000902007986 */ /* 0x000fe2000c101906 */
[----:B-1----:R-:W-:-:S13]  /*1180*/  ISETP.EQ.U32.AND P0, PT, R0, UR5, PT ;  /* 0x0000000500007c0c */ /* 0x002fda000bf02070 */
[----:B--2---:R-:W-:Y:S01]  /*1190*/  @P0 REDG.E.ADD.STRONG.GPU desc[UR6][R4.64], R7 ;  /* 0x000000070400098e */ /* 0x004fe2000c12e106 */
[----:B------:R-:W-:Y:S05]  /*11a0*/  EXIT ;  /* 0x000000000000794d */ /* 0x000fea0003800000 */
.L_x_36:
        /* <DEDUP_REMOVED lines=13> */
.L_x_56:


//--------------------- .text._Z36dynamicLabelPropagationKernelUnifiedPiPKiS1_S1_S_S_iiiiii --------------------------
	.section	.text._Z36dynamicLabelPropagationKernelUnifiedPiPKiS1_S1_S_S_iiiiii,"ax",@progbits
	.align	128
        .global         _Z36dynamicLabelPropagationKernelUnifiedPiPKiS1_S1_S_S_iiiiii
        .type           _Z36dynamicLabelPropagationKernelUnifiedPiPKiS1_S1_S_S_iiiiii,@function
        .size           _Z36dynamicLabelPropagationKernelUnifiedPiPKiS1_S1_S_S_iiiiii,(.L_x_57 - _Z36dynamicLabelPropagationKernelUnifiedPiPKiS1_S1_S_S_iiiiii)
        .other          _Z36dynamicLabelPropagationKernelUnifiedPiPKiS1_S1_S_S_iiiiii,@"STO_CUDA_ENTRY STV_DEFAULT"
_Z36dynamicLabelPropagationKernelUnifiedPiPKiS1_S1_S_S_iiiiii:
.text._Z36dynamicLabelPropagationKernelUnifiedPiPKiS1_S1_S_S_iiiiii:
        /* <DEDUP_REMOVED lines=10> */
[----:B------:R-:W2:Y:S01]  /*00a0*/  LDCU UR4, c[0x0][0x3bc] ;  /* 0x00007780ff0477ac */ /* 0x000ea20008000800 */
[----:B0-----:R-:W-:-:S06]  /*00b0*/  IMAD.WIDE R16, R3, 0x4, R16 ;  /* 0x0000000403107825 */ /* 0x001fcc00078e0210 */
[----:B-1----:R-:W2:Y:S02]  /*00c0*/  LDG.E R16, desc[UR10][R16.64] ;  /* 0x0000000a10107981 */ /* 0x002ea4000c1e1900 */
[----:B--2---:R-:W-:-:S04]  /*00d0*/  ISETP.GE.AND P0, PT, R16, UR4, PT ;  /* 0x0000000410007c0c */ /* 0x004fc8000bf06270 */
[----:B------:R-:W-:-:S13]  /*00e0*/  ISETP.LT.OR P0, PT, R16, RZ, P0 ;  /* 0x000000ff1000720c */ /* 0x000fda0000701670 */
[----:B------:R-:W-:Y:S05]  /*00f0*/  @P0 EXIT ;  /* 0x000000000000094d */ /* 0x000fea0003800000 */
[----:B------:R-:W0:Y:S01]  /*0100*/  LDC.64 R18, c[0x0][0x380] ;  /* 0x0000e000ff127b82 */ /* 0x000e220000000a00 */
[----:B------:R-:W1:Y:S01]  /*0110*/  LDCU UR6, c[0x0][0x3b4] ;  /* 0x00007680ff0677ac */ /* 0x000e620008000800 */
[----:B------:R-:W2:Y:S06]  /*0120*/  LDCU.64 UR4, c[0x0][0x3c0] ;  /* 0x00007800ff0477ac */ /* 0x000eac0008000a00 */
[----:B------:R-:W3:Y:S01]  /*0130*/  LDC.64 R2, c[0x0][0x388] ;  /* 0x0000e200ff027b82 */ /* 0x000ee20000000a00 */
[----:B0-----:R-:W-:-:S05]  /*0140*/  IMAD.WIDE.U32 R18, R16, 0x4, R18 ;  /* 0x0000000410127825 */ /* 0x001fca00078e0012 */
[----:B------:R0:W5:Y:S01]  /*0150*/  LDG.E R0, desc[UR10][R18.64] ;  /* 0x0000000a12007981 */ /* 0x000162000c1e1900 */
[----:B-1----:R-:W-:Y:S01]  /*0160*/  ISETP.GE.AND P1, PT, R4, UR6, PT ;  /* 0x0000000604007c0c */ /* 0x002fe2000bf26270 */
[----:B------:R-:W-:Y:S01]  /*0170*/  BSSY.RECONVERGENT B0, `(.L_x_37) ;  /* 0x000000d000007945 */ /* 0x000fe20003800200 */
[C---:B--2---:R-:W-:Y:S01]  /*0180*/  ISETP.GE.AND P0, PT, R16.reuse, UR5, PT ;  /* 0x0000000510007c0c */ /* 0x044fe2000bf06270 */
[----:B---3--:R-:W-:-:S03]  /*0190*/  IMAD.WIDE.U32 R2, R16, 0x4, R2 ;  /* 0x0000000410027825 */ /* 0x008fc600078e0002 */
[----:B------:R-:W-:-:S07]  /*01a0*/  ISETP.GE.AND P0, PT, R16, UR4, !P0 ;  /* 0x0000000410007c0c */ /* 0x000fce000c706270 */
[----:B0-----:R-:W-:Y:S06]  /*01b0*/  @P1 BRA `(.L_x_38) ;  /* 0x0000000000201947 */ /* 0x001fec0003800000 */
[----:B------:R-:W0:Y:S01]  /*01c0*/  S2R R6, SR_CgaCtaId ;  /* 0x0000000000067919 */ /* 0x000e220000008800 */
[----:B------:R-:W-:-:S04]  /*01d0*/  MOV R5, 0x400 ;  /* 0x0000040000057802 */ /* 0x000fc80000000f00 */
[----:B0-----:R-:W-:-:S07]  /*01e0*/  LEA R5, R6, R5, 0x18 ;  /* 0x0000000506057211 */ /* 0x001fce00078ec0ff */
.L_x_39:
[----:B------:R-:W-:Y:S02]  /*01f0*/  IMAD R6, R4, 0x8, R5 ;  /* 0x0000000804067824 */ /* 0x000fe400078e0205 */
[----:B------:R-:W-:-:S03]  /*0200*/  IMAD.IADD R4, R7, 0x1, R4 ;  /* 0x0000000107047824 */ /* 0x000fc600078e0204 */
[----:B------:R0:W-:Y:S02]  /*0210*/  STS.64 [R6], RZ ;  /* 0x000000ff06007388 */ /* 0x0001e40000000a00 */
[----:B------:R-:W-:-:S13]  /*0220*/  ISETP.GE.AND P1, PT, R4, UR6, PT ;  /* 0x0000000604007c0c */ /* 0x000fda000bf26270 */
[----:B0-----:R-:W-:Y:S05]  /*0230*/  @!P1 BRA `(.L_x_39) ;  /* 0xfffffffc00ec9947 */ /* 0x001fea000383ffff */
.L_x_38:
[----:B------:R-:W-:Y:S05]  /*0240*/  BSYNC.RECONVERGENT B0 ;  /* 0x0000000000007941 */ /* 0x000fea0003800200 */
.L_x_37:
        /* <DEDUP_REMOVED lines=8> */
.L_x_46:
[----:B0-----:R-:W0:Y:S01]  /*02d0*/  LDC.64 R4, c[0x0][0x390] ;  /* 0x0000e400ff047b82 */ /* 0x001e220000000a00 */
[----:B------:R-:W1:Y:S01]  /*02e0*/  LDCU UR4, c[0x0][0x3bc] ;  /* 0x00007780ff0477ac */ /* 0x000e620008000800 */
[----:B0-----:R-:W-:-:S05]  /*02f0*/  IMAD.WIDE R4, R11, 0x4, R4 ;  /* 0x000000040b047825 */ /* 0x001fca00078e0204 */
[----:B------:R-:W1:Y:S01]  /*0300*/  LDG.E R7, desc[UR10][R4.64] ;  /* 0x0000000a04077981 */ /* 0x000e62000c1e1900 */
[----:B------:R-:W-:Y:S01]  /*0310*/  BSSY.RECONVERGENT B1, `(.L_x_42) ;  /* 0x000001a000017945 */ /* 0x000fe20003800200 */
[----:B-1----:R-:W-:-:S04]  /*0320*/  ISETP.GE.AND P1, PT, R7, UR4, PT ;  /* 0x0000000407007c0c */ /* 0x002fc8000bf26270 */
[----:B------:R-:W-:-:S13]  /*0330*/  ISETP.LT.OR P1, PT, R7, RZ, P1 ;  /* 0x000000ff0700720c */ /* 0x000fda0000f21670 */
[----:B------:R-:W-:Y:S05]  /*0340*/  @P1 BRA `(.L_x_43) ;  /* 0x0000000000581947 */ /* 0x000fea0003800000 */
[----:B------:R-:W0:Y:S01]  /*0350*/  LDC.64 R4, c[0x0][0x380] ;  /* 0x0000e000ff047b82 */ /* 0x000e220000000a00 */
[----:B------:R-:W1:Y:S01]  /*0360*/  LDCU UR4, c[0x0][0x3b4] ;  /* 0x00007680ff0477ac */ /* 0x000e620008000800 */
[----:B0-----:R-:W-:-:S05]  /*0370*/  IMAD.WIDE.U32 R4, R7, 0x4, R4 ;  /* 0x0000000407047825 */ /* 0x001fca00078e0004 */
[----:B------:R-:W1:Y:S02]  /*0380*/  LDG.E R7, desc[UR10][R4.64] ;  /* 0x0000000a04077981 */ /* 0x000e64000c1e1900 */
[----:B-1----:R-:W-:-:S04]  /*0390*/  ISETP.GE.AND P1, PT, R7, UR4, PT ;  /* 0x0000000407007c0c */ /* 0x002fc8000bf26270 */
        /* <DEDUP_REMOVED lines=11> */
.L_x_45:
[----:B------:R-:W0:Y:S02]  /*0450*/  LDS.64 R4, [R13] ;  /* 0x000000000d047984 */ /* 0x000e240000000a00 */
[----:B0-----:R-:W-:-:S07]  /*0460*/  DADD R6, R8, R4 ;  /* 0x0000000008067229 */ /* 0x001fce0000000004 */
[----:B------:R-:W0:Y:S02]  /*0470*/  ATOMS.CAST.SPIN.64 P1, [R13], R4, R6 ;  /* 0x000000040d00758d */ /* 0x000e240001820406 */
[----:B0-----:R-:W-:Y:S05]  /*0480*/  @!P1 BRA `(.L_x_45) ;  /* 0xfffffffc00f09947 */ /* 0x001fea000383ffff */
[----:B------:R-:W-:Y:S05]  /*0490*/  BSYNC.RECONVERGENT B2 ;  /* 0x0000000000027941 */ /* 0x000fea0003800200 */
.L_x_44:
[----:B------:R0:W5:Y:S02]  /*04a0*/  LDG.E R6, desc[UR10][R2.64+0x4] ;  /* 0x0000040a02067981 */ /* 0x000164000c1e1900 */
.L_x_43:
[----:B------:R-:W-:Y:S05]  /*04b0*/  BSYNC.RECONVERGENT B1 ;  /* 0x0000000000017941 */ /* 0x000fea0003800200 */
.L_x_42:
[----:B------:R-:W-:-:S05]  /*04c0*/  VIADD R11, R11, 0x1 ;  /* 0x000000010b0b7836 */ /* 0x000fca0000000000 */
[----:B-----5:R-:W-:-:S13]  /*04d0*/  ISETP.GE.AND P1, PT, R11, R6, PT ;  /* 0x000000060b00720c */ /* 0x020fda0003f26270 */
[----:B------:R-:W-:Y:S05]  /*04e0*/  @!P1 BRA `(.L_x_46) ;  /* 0xfffffffc00789947 */ /* 0x000fea000383ffff */
.L_x_41:
[----:B------:R-:W-:Y:S05]  /*04f0*/  BSYNC.RECONVERGENT B0 ;  /* 0x0000000000007941 */ /* 0x000fea0003800200 */
.L_x_40:
[----:B------:R-:W1:Y:S01]  /*0500*/  LDCU UR4, c[0x0][0x3b4] ;  /* 0x00007680ff0477ac */ /* 0x000e620008000800 */
[----:B-----5:R-:W-:Y:S01]  /*0510*/  IMAD.MOV.U32 R17, RZ, RZ, R0 ;  /* 0x000000ffff117224 */ /* 0x020fe200078e0000 */
[----:B-1----:R-:W-:Y:S01]  /*0520*/  UISETP.GE.AND UP0, UPT, UR4, 0x1, UPT ;  /* 0x000000010400788c */ /* 0x002fe2000bf06270 */
[----:B------:R-:W-:Y:S08]  /*0530*/  BAR.SYNC.DEFER_BLOCKING 0x0 ;  /* 0x0000000000007b1d */ /* 0x000ff00000010000 */
[----:B------:R-:W-:Y:S05]  /*0540*/  BRA.U !UP0, `(.L_x_47) ;  /* 0x0000000908cc7547 */ /* 0x000fea000b800000 */
[----:B------:R-:W1:Y:S01]  /*0550*/  S2UR UR6, SR_CgaCtaId ;  /* 0x00000000000679c3 */ /* 0x000e620000008800 */
[----:B------:R-:W-:Y:S01]  /*0560*/  UMOV UR5, 0x400 ;  /* 0x0000040000057882 */ /* 0x000fe20000000000 */
[----:B------:R-:W-:Y:S01]  /*0570*/  UISETP.GE.U32.AND UP0, UPT, UR4, 0x10, UPT ;  /* 0x000000100400788c */ /* 0x000fe2000bf06070 */
[----:B0-----:R-:W-:Y:S02]  /*0580*/  IMAD.MOV.U32 R2, RZ, RZ, RZ ;  /* 0x000000ffff027224 */ /* 0x001fe400078e00ff */
[----:B------:R-:W-:Y:S01]  /*0590*/  IMAD.MOV.U32 R17, RZ, RZ, R0 ;  /* 0x000000ffff117224 */ /* 0x000fe200078e0000 */
[----:B-1----:R-:W-:Y:S02]  /*05a0*/  ULEA UR5, UR6, UR5, 0x18 ;  /* 0x0000000506057291 */ /* 0x002fe4000f8ec0ff */
[----:B------:R-:W-:-:S04]  /*05b0*/  ULOP3.LUT UR6, UR4, 0xf, URZ, 0xc0, !UPT ;  /* 0x0000000f04067892 */ /* 0x000fc8000f8ec0ff */
[----:B------:R-:W-:Y:S01]  /*05c0*/  LEA R12, R0, UR5, 0x3 ;  /* 0x00000005000c7c11 */ /* 0x000fe2000f8e18ff */
[----:B------:R-:W-:-:S05]  /*05d0*/  UISETP.NE.AND UP1, UPT, UR6, URZ, UPT ;  /* 0x000000ff0600728c */ /* 0x000fca000bf25270 */
[----:B------:R-:W0:Y:S01]  /*05e0*/  LDS.64 R12, [R12] ;  /* 0x000000000c0c7984 */ /* 0x000e220000000a00 */
[----:B------:R-:W-:Y:S05]  /*05f0*/  BRA.U !UP0, `(.L_x_48) ;  /* 0x0000000508447547 */ /* 0x000fea000b800000 */
[----:B------:R-:W-:Y:S01]  /*0600*/  ULOP3.LUT UR7, UR4, 0x7ffffff0, URZ, 0xc0, !UPT ;  /* 0x7ffffff004077892 */ /* 0x000fe2000f8ec0ff */
[----:B------:R-:W-:Y:S01]  /*0610*/  IMAD.MOV.U32 R3, RZ, RZ, RZ ;  /* 0x000000ffff037224 */ /* 0x000fe200078e00ff */
[----:B------:R-:W-:Y:S01]  /*0620*/  UIADD3 UR8, UPT, UPT, UR5, 0x40, URZ ;  /* 0x0000004005087890 */ /* 0x000fe2000fffe0ff */
[----:B------:R-:W-:-:S03]  /*0630*/  IMAD.MOV.U32 R17, RZ, RZ, R0 ;  /* 0x000000ffff117224 */ /* 0x000fc600078e0000 */
[----:B------:R-:W-:-:S08]  /*0640*/  IMAD.U32 R2, RZ, RZ, UR7 ;  /* 0x00000007ff027e24 */ /* 0x000fd0000f8e00ff */
.L_x_49:
[----:B------:R-:W0:Y:S04]  /*0650*/  LDS.128 R4, [UR8+-0x40] ;  /* 0xffffc008ff047984 */ /* 0x000e280008000c00 */
[----:B------:R-:W1:Y:S01]  /*0660*/  LDS.128 R8, [UR8+-0x30] ;  /* 0xffffd008ff087984 */ /* 0x000e620008000c00 */
[----:B0-----:R-:W-:-:S06]  /*0670*/  DSETP.GT.AND P2, PT, R4, R12, PT ;  /* 0x0000000c0400722a */ /* 0x001fcc0003f44000 */
[----:B------:R-:W-:Y:S02]  /*0680*/  FSEL R4, R4, R12, P2 ;  /* 0x0000000c04047208 */ /* 0x000fe40001000000 */
[----:B------:R-:W-:Y:S02]  /*0690*/  FSEL R5, R5, R13, P2 ;  /* 0x0000000d05057208 */ /* 0x000fe40001000000 */
[----:B------:R-:W0:Y:S01]  /*06a0*/  LDS.128 R12, [UR8+-0x20] ;  /* 0xffffe008ff0c7984 */ /* 0x000e220008000c00 */
        /* <DEDUP_REMOVED lines=8> */
[----:B------:R-:W1:Y:S04]  /*0730*/  LDS.128 R4, [UR8+-0x10] ;  /* 0xfffff008ff047984 */ /* 0x000e680008000c00 */
        /* <DEDUP_REMOVED lines=8> */
[----:B------:R-:W0:Y:S04]  /*07c0*/  LDS.128 R8, [UR8] ;  /* 0x00000008ff087984 */ /* 0x000e280008000c00 */
        /* <DEDUP_REMOVED lines=8> */
[----:B------:R-:W1:Y:S04]  /*0850*/  LDS.128 R12, [UR8+0x10] ;  /* 0x00001008ff0c7984 */ /* 0x000e680008000c00 */
        /* <DEDUP_REMOVED lines=8> */
[----:B------:R-:W0:Y:S04]  /*08e0*/  LDS.128 R4, [UR8+0x20] ;  /* 0x00002008ff047984 */ /* 0x000e280008000c00 */
        /* <DEDUP_REMOVED lines=8> */
[----:B------:R-:W1:Y:S01]  /*0970*/  LDS.128 R8, [UR8+0x30] ;  /* 0x00003008ff087984 */ /* 0x000e620008000c00 */
[----:B------:R-:W-:-:S03]  /*0980*/  UIADD3 UR8, UPT, UPT, UR8, 0x80, URZ ;  /* 0x0000008008087890 */ /* 0x000fc6000fffe0ff */
[----:B------:R-:W-:Y:S01]  /*0990*/  DSETP.GT.AND P1, PT, R14, R12, PT ;  /* 0x0000000c0e00722a */ /* 0x000fe20003f24000 */
[----:B------:R-:W-:-:S05]  /*09a0*/  @P6 VIADD R17, R3, 0xa ;  /* 0x0000000a03116836 */ /* 0x000fca0000000000 */
        /* <DEDUP_REMOVED lines=10> */
[----:B-1----:R-:W-:Y:S01]  /*0a50*/  DSETP.GT.AND P4, PT, R8, R4, PT ;  /* 0x000000040800722a */ /* 0x002fe20003f84000 */
        /* <DEDUP_REMOVED lines=11> */
.L_x_48:
[----:B------:R-:W-:Y:S05]  /*0b10*/  BRA.U !UP1, `(.L_x_47) ;  /* 0x0000000509587547 */ /* 0x000fea000b800000 */
[----:B------:R-:W-:Y:S02]  /*0b20*/  UISETP.GE.U32.AND UP0, UPT, UR6, 0x8, UPT ;  /* 0x000000080600788c */ /* 0x000fe4000bf06070 */
[----:B------:R-:W-:-:S04]  /*0b30*/  ULOP3.LUT UR7, UR4, 0x7, URZ, 0xc0, !UPT ;  /* 0x0000000704077892 */ /* 0x000fc8000f8ec0ff */
[----:B------:R-:W-:-:S03]  /*0b40*/  UISETP.NE.AND UP1, UPT, UR7, URZ, UPT ;  /* 0x000000ff0700728c */ /* 0x000fc6000bf25270 */
[----:B------:R-:W-:Y:S08]  /*0b50*/  BRA.U !UP0, `(.L_x_50) ;  /* 0x0000000108a87547 */ /* 0x000ff0000b800000 */
[----:B------:R-:W-:-:S05]  /*0b60*/  LEA R3, R2, UR5, 0x3 ;  /* 0x0000000502037c11 */ /* 0x000fca000f8e18ff */
        /* <DEDUP_REMOVED lines=41> */
.L_x_50:
        /* <DEDUP_REMOVED lines=27> */
.L_x_51:
[----:B------:R-:W-:Y:S05]  /*0fb0*/  BRA.U !UP1, `(.L_x_47) ;  /* 0x0000000109307547 */ /* 0x000fea000b800000 */
[----:B------:R-:W-:Y:S01]  /*0fc0*/  LEA R3, R2, UR5, 0x3 ;  /* 0x0000000502037c11 */ /* 0x000fe2000f8e18ff */
[----:B------:R-:W-:-:S12]  /*0fd0*/  UIADD3 UR4, UPT, UPT, -UR4, URZ, URZ ;  /* 0x000000ff04047290 */ /* 0x000fd8000fffe1ff */
.L_x_52:
[----:B------:R1:W0:Y:S01]  /*0fe0*/  LDS.64 R4, [R3] ;  /* 0x0000000003047984 */ /* 0x0002220000000a00 */
[----:B------:R-:W-:-:S04]  /*0ff0*/  UIADD3 UR4, UPT, UPT, UR4, 0x1, URZ ;  /* 0x0000000104047890 */ /* 0x000fc8000fffe0ff */
[----:B------:R-:W-:Y:S01]  /*1000*/  UISETP.NE.AND UP0, UPT, UR4, URZ, UPT ;  /* 0x000000ff0400728c */ /* 0x000fe2000bf05270 */
[----:B-1----:R-:W-:Y:S01]  /*1010*/  VIADD R3, R3, 0x8 ;  /* 0x0000000803037836 */ /* 0x002fe20000000000 */
[----:B0-----:R-:W-:-:S06]  /*1020*/  DSETP.GT.AND P1, PT, R4, R12, PT ;  /* 0x0000000c0400722a */ /* 0x001fcc0003f24000 */
[C---:B------:R-:W-:Y:S01]  /*1030*/  SEL R17, R2.reuse, R17, P1 ;  /* 0x0000001102117207 */ /* 0x040fe20000800000 */
[----:B------:R-:W-:Y:S01]  /*1040*/  VIADD R2, R2, 0x1 ;  /* 0x0000000102027836 */ /* 0x000fe20000000000 */
[----:B------:R-:W-:Y:S02]  /*1050*/  FSEL R12, R4, R12, P1 ;  /* 0x0000000c040c7208 */ /* 0x000fe40000800000 */
[----:B------:R-:W-:Y:S01]  /*1060*/  FSEL R13, R5, R13, P1 ;  /* 0x0000000d050d7208 */ /* 0x000fe20000800000 */
[----:B------:R-:W-:Y:S06]  /*1070*/  BRA.U UP0, `(.L_x_52) ;  /* 0xfffffffd00d87547 */ /* 0x000fec000b83ffff */
.L_x_47:
[----:B------:R-:W-:-:S13]  /*1080*/  ISETP.EQ.OR P0, PT, R17, R0, !P0 ;  /* 0x000000001100720c */ /* 0x000fda0004702670 */
[----:B------:R-:W-:Y:S05]  /*1090*/  @P0 EXIT ;  /* 0x000000000000094d */ /* 0x000fea0003800000 */
        /* <DEDUP_REMOVED lines=8> */
[----:B0-----:R-:W-:-:S05]  /*1120*/  IMAD.WIDE.U32 R2, R16, 0x4, R2 ;  /* 0x0000000410027825 */ /* 0x001fca00078e0002 */
[----:B------:R-:W-:Y:S01]  /*1130*/  STG.E desc[UR10][R2.64], R9 ;  /* 0x0000000902007986 */ /* 0x000fe2000c10190a */
[----:B-1----:R-:W-:-:S13]  /*1140*/  ISETP.EQ.U32.AND P0, PT, R0, UR5, PT ;  /* 0x0000000500007c0c */ /* 0x002fda000bf02070 */
[----:B--2---:R-:W-:Y:S01]  /*1150*/  @P0 REDG.E.ADD.STRONG.GPU desc[UR10][R4.64], R7 ;  /* 0x000000070400098e */ /* 0x004fe2000c12e10a */
[----:B------:R-:W-:Y:S05]  /*1160*/  EXIT ;  /* 0x000000000000794d */ /* 0x000fea0003800000 */
.L_x_53:
        /* <DEDUP_REMOVED lines=9> */
.L_x_57:


//--------------------- .nv.shared._Z22calculateEdgeCutKernelPKiS0_S0_Pii --------------------------
	.section	.nv.shared._Z22calculateEdgeCutKernelPKiS0_S0_Pii,"aw",@nobits
	.sectionflags	@""
	.align	16
	.zero		1024


//--------------------- .nv.shared.reserved.0     --------------------------
	.section	.nv.shared.reserved.0,"aw",@nobits
	.weak		__nv_reservedSMEM_offset_0_alias
	.size		__nv_reservedSMEM_offset_0_alias, 0, 64
	.other		__nv_reservedSMEM_offset_0_alias,@"STO_CUDA_RESERVED_SHARED STV_DEFAULT"
__nv_reservedSMEM_offset_0_alias:
	.zero		0
	.zero		64


//--------------------- .nv.shared._Z29extractBoundaryVerticesKernelPKiS0_S0_Pii --------------------------
	.section	.nv.shared._Z29extractBoundaryVerticesKernelPKiS0_S0_Pii,"aw",@nobits
	.sectionflags	@""
	.align	16
	.zero		1024


//--------------------- .nv.shared._Z29dynamicLabelPropagationKernelPiPKiS1_S1_S_S_iii --------------------------
	.section	.nv.shared._Z29dynamicLabelPropagationKernelPiPKiS1_S1_S_S_iii,"aw",@nobits
	.sectionflags	@""
	.align	16
	.zero		1024


//--------------------- .nv.shared._Z36dynamicLabelPropagationKernelUnifiedPiPKiS1_S1_S_S_iiiiii --------------------------
	.section	.nv.shared._Z36dynamicLabelPropagationKernelUnifiedPiPKiS1_S1_S_S_iiiiii,"aw",@nobits
	.sectionflags	@""
	.align	16
	.zero		1024


//--------------------- .nv.constant0._Z22calculateEdgeCutKernelPKiS0_S0_Pii --------------------------
	.section	.nv.constant0._Z22calculateEdgeCutKernelPKiS0_S0_Pii,"a",@progbits
	.sectionflags	@""
	.align	4
.nv.constant0._Z22calculateEdgeCutKernelPKiS0_S0_Pii:
	.zero		932


//--------------------- .nv.constant0._Z29extractBoundaryVerticesKernelPKiS0_S0_Pii --------------------------
	.section	.nv.constant0._Z29extractBoundaryVerticesKernelPKiS0_S0_Pii,"a",@progbits
	.sectionflags	@""
	.align	4
.nv.constant0._Z29extractBoundaryVerticesKernelPKiS0_S0_Pii:
	.zero		932


//--------------------- .nv.constant0._Z29dynamicLabelPropagationKernelPiPKiS1_S1_S_S_iii --------------------------
	.section	.nv.constant0._Z29dynamicLabelPropagationKernelPiPKiS1_S1_S_S_iii,"a",@progbits
	.sectionflags	@""
	.align	4
.nv.constant0._Z29dynamicLabelPropagationKernelPiPKiS1_S1_S_S_iii:
	.zero		956


//--------------------- .nv.constant0._Z36dynamicLabelPropagationKernelUnifiedPiPKiS1_S1_S_S_iiiiii --------------------------
	.section	.nv.constant0._Z36dynamicLabelPropagationKernelUnifiedPiPKiS1_S1_S_S_iiiiii,"a",@progbits
	.sectionflags	@""
	.align	4
.nv.constant0._Z36dynamicLabelPropagationKernelUnifiedPiPKiS1_S1_S_S_iiiiii:
	.zero		968


//--------------------- SYMBOLS --------------------------

	.type		.nv.reservedSmem.offset0,@object
	.size		.nv.reservedSmem.offset0,0x4
	.type		.nv.reservedSmem.cap,@object
	.size		.nv.reservedSmem.cap,0x4
